// auto-generated by cutlass_sweep.gemm — config: {"arch": "sm_100", "cluster_m": 1, "cluster_n": 1, "dtype": "tf32", "dtype_b": "tf32", "layout": "nt", "stages": 2, "tile_k": 32, "tile_m": 128, "tile_n": 64}
#include "cutlass/cutlass.h"
#include "cutlass/gemm/collective/collective_builder.hpp"
#include "cutlass/gemm/device/gemm_universal_adapter.h"
#include "cutlass/gemm/kernel/gemm_universal.hpp"
#include "cutlass/epilogue/collective/collective_builder.hpp"

using ElemA = cutlass::tfloat32_t;
using ElemB = cutlass::tfloat32_t;
using ElemCD = cutlass::tfloat32_t;
using Acc  = float;
using TileShape    = cute::Shape<cute::_128, cute::_64, cute::_32>;
using ClusterShape = cute::Shape<cute::_1, cute::_1, cute::_1>;

using CollectiveEpilogue = typename cutlass::epilogue::collective::CollectiveBuilder<
    cutlass::arch::Sm100, cutlass::arch::OpClassTensorOp,
    TileShape, ClusterShape,
    cutlass::epilogue::collective::EpilogueTileAuto,
    Acc, Acc,
    ElemCD, cutlass::layout::RowMajor, 128 / cutlass::sizeof_bits<ElemCD>::value,
    ElemCD, cutlass::layout::RowMajor, 128 / cutlass::sizeof_bits<ElemCD>::value,
    cutlass::epilogue::collective::EpilogueScheduleAuto
  >::CollectiveOp;

using CollectiveMainloop = typename cutlass::gemm::collective::CollectiveBuilder<
    cutlass::arch::Sm100, cutlass::arch::OpClassTensorOp,
    ElemA, cutlass::layout::RowMajor, 128 / cutlass::sizeof_bits<ElemA>::value,
    ElemB, cutlass::layout::ColumnMajor, 128 / cutlass::sizeof_bits<ElemB>::value,
    Acc,
    TileShape, ClusterShape,
    cutlass::gemm::collective::StageCount<2>,
    cutlass::gemm::collective::KernelScheduleAuto
  >::CollectiveOp;

using GemmKernel = cutlass::gemm::kernel::GemmUniversal<
    cute::Shape<int,int,int,int>,
    CollectiveMainloop,
    CollectiveEpilogue
>;
using Gemm = cutlass::gemm::device::GemmUniversalAdapter<GemmKernel>;

// Force the device kernel symbol into the cubin without needing a host main.
auto* _anchor = &cutlass::device_kernel<GemmKernel>;


// ===== COMPILED SASS (sm_100a) =====

	.target	sm_100a

	.elftype	@"ET_EXEC"


//--------------------- .note.nv.tkinfo           --------------------------
	.section	.note.nv.tkinfo,"",@"SHT_NOTE"
	.sectionflags	@"SHF_NOTE_NV_TKINFO"
	.tkinfo
        /*0018*/ 	.word	0x00000002
        /*0030*/ 	.string	""
        /*0030*/ 	.string	"ptxas"
        /*0030*/ 	.string	"Cuda compilation tools, release 13.0, V13.0.88"
        /*0030*/ 	.string	"Build cuda_13.0.r13.0/compiler.36424714_0"
        /*0030*/ 	.string	"-arch sm_100a -m 64 "



//--------------------- .note.nv.cuinfo           --------------------------
	.section	.note.nv.cuinfo,"",@"SHT_NOTE"
	.sectionflags	@"SHF_NOTE_NV_CUINFO"
        /*0018*/ 	.short	0x0002
        /*001a*/ 	.short	0x0064
        /*001c*/ 	.short	0x0082
	.zero		2


//--------------------- .nv.info                  --------------------------
	.section	.nv.info,"",@"SHT_CUDA_INFO"
	.align	4


	//----- nvinfo : EIATTR_REGCOUNT
	.align		4
        /*0000*/ 	.byte	0x04, 0x2f
        /*0002*/ 	.short	(.L_19 - .L_18)
	.align		4
.L_18:
        /*0004*/ 	.word	index@(_ZN7cutlass13device_kernelINS_4gemm6kernel13GemmUniversalIN4cute5tupleIJiiiiEEENS1_10collective13CollectiveMmaINS1_35MainloopSm100TmaUmmaWarpSpecializedILi2ELi2ELi4ENS5_IJNS4_1CILi1EEESB_SB_EEEEENS5_IJNSA_ILi128EEENSA_ILi64EEENSA_ILi32EEEEEENS_10tfloat32_tENS5_IJlSB_lEEESI_SJ_NS4_8TiledMMAINS4_8MMA_AtomIJNS4_17SM100_MMA_TF32_SSISI_SI_fLi128ELi64ELNS4_4UMMA5MajorE0ELSO_0ELNSN_7ScaleInE0ELSP_0EEEEEENS4_6LayoutISC_NS5_IJNSA_ILi0EEEST_ST_EEEEENS5_IJNS4_10UnderscoreESW_SW_EEEEENS4_13SM90_TMA_LOADENS4_14ComposedLayoutINS4_7SwizzleILi3ELi4ELi3EEENS4_18smem_ptr_flag_bitsILi32EEENSS_INS5_IJNSA_ILi8EEESG_EEENS5_IJSG_SB_EEEEEEEvNS4_8identityESZ_S19_vS1A_EENS_8epilogue10collective18CollectiveEpilogueINS1C_23Sm100TmaWarpSpecializedILi4ELi2ELi16ELb1ELb0EEEJSH_NS5_IJNSS_ISE_SB_EENSS_INSA_ILi16EEESB_EEEEESI_SJ_SI_SJ_NS1C_6fusion15FusionCallbacksIS1G_NS1L_17LinearCombinationISI_fSI_fLNS_15FloatRoundStyleE2EEESH_S1K_JEEENS4_5SM1004TMEM4LOAD26SM100_TMEM_LOAD_32dp32b16xESZ_NS10_INS11_ILi2ELi4ELi3EEES14_NSS_INS5_IJS15_S1I_EEENS5_IJS1I_SB_EEEEEEENS4_39AutoVectorizingCopyWithAssumedAlignmentILi128EEENS4_14SM90_TMA_STOREES1Z_S21_S21_EEEvvEEEEvNT_6ParamsE)
        /*0008*/ 	.word	0x00000060


	//----- nvinfo : EIATTR_FRAME_SIZE
	.align		4
.L_19:
        /*000c*/ 	.byte	0x04, 0x11
        /*000e*/ 	.short	(.L_21 - .L_20)
	.align		4
.L_20:
        /*0010*/ 	.word	index@($__internal_2_$__cuda_sm10x_tcgen05_guardrail_trap_unallocated_columns_being_dealloced)
        /*0014*/ 	.word	0x00000000


	//----- nvinfo : EIATTR_FRAME_SIZE
	.align		4
.L_21:
        /*0018*/ 	.byte	0x04, 0x11
        /*001a*/ 	.short	(.L_23 - .L_22)
	.align		4
.L_22:
        /*001c*/ 	.word	index@($__internal_1_$__cuda_sm10x_tcgen05_guardrail_trap_phase_invalid_during_alloc)
        /*0020*/ 	.word	0x00000000


	//----- nvinfo : EIATTR_FRAME_SIZE
	.align		4
.L_23:
        /*0024*/ 	.byte	0x04, 0x11
        /*0026*/ 	.short	(.L_25 - .L_24)
	.align		4
.L_24:
        /*0028*/ 	.word	index@($__internal_0_$__cuda_sm10x_tcgen05_guardrail_trap_col_being_dealloced_not_returned_by_alloc)
        /*002c*/ 	.word	0x00000000


	//----- nvinfo : EIATTR_FRAME_SIZE
	.align		4
.L_25:
        /*0030*/ 	.byte	0x04, 0x11
        /*0032*/ 	.short	(.L_27 - .L_26)
	.align		4
.L_26:
        /*0034*/ 	.word	index@(_ZN7cutlass13device_kernelINS_4gemm6kernel13GemmUniversalIN4cute5tupleIJiiiiEEENS1_10collective13CollectiveMmaINS1_35MainloopSm100TmaUmmaWarpSpecializedILi2ELi2ELi4ENS5_IJNS4_1CILi1EEESB_SB_EEEEENS5_IJNSA_ILi128EEENSA_ILi64EEENSA_ILi32EEEEEENS_10tfloat32_tENS5_IJlSB_lEEESI_SJ_NS4_8TiledMMAINS4_8MMA_AtomIJNS4_17SM100_MMA_TF32_SSISI_SI_fLi128ELi64ELNS4_4UMMA5MajorE0ELSO_0ELNSN_7ScaleInE0ELSP_0EEEEEENS4_6LayoutISC_NS5_IJNSA_ILi0EEEST_ST_EEEEENS5_IJNS4_10UnderscoreESW_SW_EEEEENS4_13SM90_TMA_LOADENS4_14ComposedLayoutINS4_7SwizzleILi3ELi4ELi3EEENS4_18smem_ptr_flag_bitsILi32EEENSS_INS5_IJNSA_ILi8EEESG_EEENS5_IJSG_SB_EEEEEEEvNS4_8identityESZ_S19_vS1A_EENS_8epilogue10collective18CollectiveEpilogueINS1C_23Sm100TmaWarpSpecializedILi4ELi2ELi16ELb1ELb0EEEJSH_NS5_IJNSS_ISE_SB_EENSS_INSA_ILi16EEESB_EEEEESI_SJ_SI_SJ_NS1C_6fusion15FusionCallbacksIS1G_NS1L_17LinearCombinationISI_fSI_fLNS_15FloatRoundStyleE2EEESH_S1K_JEEENS4_5SM1004TMEM4LOAD26SM100_TMEM_LOAD_32dp32b16xESZ_NS10_INS11_ILi2ELi4ELi3EEES14_NSS_INS5_IJS15_S1I_EEENS5_IJS1I_SB_EEEEEEENS4_39AutoVectorizingCopyWithAssumedAlignmentILi128EEENS4_14SM90_TMA_STOREES1Z_S21_S21_EEEvvEEEEvNT_6ParamsE)
        /*0038*/ 	.word	0x00000000


	//----- nvinfo : EIATTR_MIN_STACK_SIZE
	.align		4
.L_27:
        /*003c*/ 	.byte	0x04, 0x12
        /*003e*/ 	.short	(.L_29 - .L_28)
	.align		4
.L_28:
        /*0040*/ 	.word	index@(_ZN7cutlass13device_kernelINS_4gemm6kernel13GemmUniversalIN4cute5tupleIJiiiiEEENS1_10collective13CollectiveMmaINS1_35MainloopSm100TmaUmmaWarpSpecializedILi2ELi2ELi4ENS5_IJNS4_1CILi1EEESB_SB_EEEEENS5_IJNSA_ILi128EEENSA_ILi64EEENSA_ILi32EEEEEENS_10tfloat32_tENS5_IJlSB_lEEESI_SJ_NS4_8TiledMMAINS4_8MMA_AtomIJNS4_17SM100_MMA_TF32_SSISI_SI_fLi128ELi64ELNS4_4UMMA5MajorE0ELSO_0ELNSN_7ScaleInE0ELSP_0EEEEEENS4_6LayoutISC_NS5_IJNSA_ILi0EEEST_ST_EEEEENS5_IJNS4_10UnderscoreESW_SW_EEEEENS4_13SM90_TMA_LOADENS4_14ComposedLayoutINS4_7SwizzleILi3ELi4ELi3EEENS4_18smem_ptr_flag_bitsILi32EEENSS_INS5_IJNSA_ILi8EEESG_EEENS5_IJSG_SB_EEEEEEEvNS4_8identityESZ_S19_vS1A_EENS_8epilogue10collective18CollectiveEpilogueINS1C_23Sm100TmaWarpSpecializedILi4ELi2ELi16ELb1ELb0EEEJSH_NS5_IJNSS_ISE_SB_EENSS_INSA_ILi16EEESB_EEEEESI_SJ_SI_SJ_NS1C_6fusion15FusionCallbacksIS1G_NS1L_17LinearCombinationISI_fSI_fLNS_15FloatRoundStyleE2EEESH_S1K_JEEENS4_5SM1004TMEM4LOAD26SM100_TMEM_LOAD_32dp32b16xESZ_NS10_INS11_ILi2ELi4ELi3EEES14_NSS_INS5_IJS15_S1I_EEENS5_IJS1I_SB_EEEEEEENS4_39AutoVectorizingCopyWithAssumedAlignmentILi128EEENS4_14SM90_TMA_STOREES1Z_S21_S21_EEEvvEEEEvNT_6ParamsE)
        /*0044*/ 	.word	0x00000000
.L_29:


//--------------------- .nv.compat                --------------------------
	.section	.nv.compat,"",@"SHT_CUDA_COMPAT_INFO"
	.align	4
        /*0000*/ 	.byte	0x02, 0x09, 0x01, 0x00, 0x02, 0x02, 0x02, 0x00, 0x02, 0x05, 0x05, 0x00, 0x03, 0x07, 0x01, 0x01
        /*0010*/ 	.byte	0x02, 0x03, 0x01, 0x00, 0x02, 0x06, 0x01, 0x00, 0x04, 0x0b, 0x08, 0x00, 0x09, 0x00, 0x00, 0x00
        /*0020*/ 	.byte	0x00, 0x00, 0x00, 0x00


//--------------------- .nv.info._ZN7cutlass13device_kernelINS_4gemm6kernel13GemmUniversalIN4cute5tupleIJiiiiEEENS1_10collective13CollectiveMmaINS1_35MainloopSm100TmaUmmaWarpSpecializedILi2ELi2ELi4ENS5_IJNS4_1CILi1EEESB_SB_EEEEENS5_IJNSA_ILi128EEENSA_ILi64EEENSA_ILi32EEEEEENS_10tfloat32_tENS5_IJlSB_lEEESI_SJ_NS4_8TiledMMAINS4_8MMA_AtomIJNS4_17SM100_MMA_TF32_SSISI_SI_fLi128ELi64ELNS4_4UMMA5MajorE0ELSO_0ELNSN_7ScaleInE0ELSP_0EEEEEENS4_6LayoutISC_NS5_IJNSA_ILi0EEEST_ST_EEEEENS5_IJNS4_10UnderscoreESW_SW_EEEEENS4_13SM90_TMA_LOADENS4_14ComposedLayoutINS4_7SwizzleILi3ELi4ELi3EEENS4_18smem_ptr_flag_bitsILi32EEENSS_INS5_IJNSA_ILi8EEESG_EEENS5_IJSG_SB_EEEEEEEvNS4_8identityESZ_S19_vS1A_EENS_8epilogue10collective18CollectiveEpilogueINS1C_23Sm100TmaWarpSpecializedILi4ELi2ELi16ELb1ELb0EEEJSH_NS5_IJNSS_ISE_SB_EENSS_INSA_ILi16EEESB_EEEEESI_SJ_SI_SJ_NS1C_6fusion15FusionCallbacksIS1G_NS1L_17LinearCombinationISI_fSI_fLNS_15FloatRoundStyleE2EEESH_S1K_JEEENS4_5SM1004TMEM4LOAD26SM100_TMEM_LOAD_32dp32b16xESZ_NS10_INS11_ILi2ELi4ELi3EEES14_NSS_INS5_IJS15_S1I_EEENS5_IJS1I_SB_EEEEEEENS4_39AutoVectorizingCopyWithAssumedAlignmentILi128EEENS4_14SM90_TMA_STOREES1Z_S21_S21_EEEvvEEEEvNT_6ParamsE --------------------------
	.section	.nv.info._ZN7cutlass13device_kernelINS_4gemm6kernel13GemmUniversalIN4cute5tupleIJiiiiEEENS1_10collective13CollectiveMmaINS1_35MainloopSm100TmaUmmaWarpSpecializedILi2ELi2ELi4ENS5_IJNS4_1CILi1EEESB_SB_EEEEENS5_IJNSA_ILi128EEENSA_ILi64EEENSA_ILi32EEEEEENS_10tfloat32_tENS5_IJlSB_lEEESI_SJ_NS4_8TiledMMAINS4_8MMA_AtomIJNS4_17SM100_MMA_TF32_SSISI_SI_fLi128ELi64ELNS4_4UMMA5MajorE0ELSO_0ELNSN_7ScaleInE0ELSP_0EEEEEENS4_6LayoutISC_NS5_IJNSA_ILi0EEEST_ST_EEEEENS5_IJNS4_10UnderscoreESW_SW_EEEEENS4_13SM90_TMA_LOADENS4_14ComposedLayoutINS4_7SwizzleILi3ELi4ELi3EEENS4_18smem_ptr_flag_bitsILi32EEENSS_INS5_IJNSA_ILi8EEESG_EEENS5_IJSG_SB_EEEEEEEvNS4_8identityESZ_S19_vS1A_EENS_8epilogue10collective18CollectiveEpilogueINS1C_23Sm100TmaWarpSpecializedILi4ELi2ELi16ELb1ELb0EEEJSH_NS5_IJNSS_ISE_SB_EENSS_INSA_ILi16EEESB_EEEEESI_SJ_SI_SJ_NS1C_6fusion15FusionCallbacksIS1G_NS1L_17LinearCombinationISI_fSI_fLNS_15FloatRoundStyleE2EEESH_S1K_JEEENS4_5SM1004TMEM4LOAD26SM100_TMEM_LOAD_32dp32b16xESZ_NS10_INS11_ILi2ELi4ELi3EEES14_NSS_INS5_IJS15_S1I_EEENS5_IJS1I_SB_EEEEEEENS4_39AutoVectorizingCopyWithAssumedAlignmentILi128EEENS4_14SM90_TMA_STOREES1Z_S21_S21_EEEvvEEEEvNT_6ParamsE,"",@"SHT_CUDA_INFO"
	.sectionflags	@""
	.align	4


	//----- nvinfo : EIATTR_CUDA_API_VERSION
	.align		4
        /*0000*/ 	.byte	0x04, 0x37
        /*0002*/ 	.short	(.L_31 - .L_30)
.L_30:
        /*0004*/ 	.word	0x00000082


	//----- nvinfo : EIATTR_KPARAM_INFO
	.align		4
.L_31:
        /*0008*/ 	.byte	0x04, 0x17
        /*000a*/ 	.short	(.L_33 - .L_32)
.L_32:
        /*000c*/ 	.word	0x00000000
        /*0010*/ 	.short	0x0000
        /*0012*/ 	.short	0x0000
        /*0014*/ 	.byte	0x00, 0xf0, 0x01, 0x20


	//----- nvinfo : EIATTR_AT_ENTRY_FRAGMENTS
	.align		4
.L_33:
        /*0018*/ 	.byte	0x04, 0x4f
        /*001a*/ 	.short	(.L_35 - .L_34)


	//   ....[0]....
.L_34:
        /*001c*/ 	.word	0x00000006


	//----- nvinfo : EIATTR_RESERVED_SMEM_USED
	.align		4
.L_35:
        /*0020*/ 	.byte	0x01, 0x41
	.zero		2


	//----- nvinfo : EIATTR_SPARSE_MMA_MASK
	.align		4
        /*0024*/ 	.byte	0x03, 0x50
        /*0026*/ 	.short	0x0000


	//----- nvinfo : EIATTR_TCGEN05_1CTA_USED
	.align		4
        /*0028*/ 	.byte	0x01, 0x51
	.zero		2


	//----- nvinfo : EIATTR_MAXREG_COUNT
	.align		4
        /*002c*/ 	.byte	0x03, 0x1b
        /*002e*/ 	.short	0x00ff


	//----- nvinfo : EIATTR_NUM_BARRIERS
	.align		4
        /*0030*/ 	.byte	0x02, 0x4c
        /*0032*/ 	.byte	0x07
	.zero		1


	//----- nvinfo : EIATTR_EXTERNS
	.align		4
        /*0034*/ 	.byte	0x04, 0x0f
        /*0036*/ 	.short	(.L_37 - .L_36)


	//   ....[0]....
	.align		4
.L_36:
        /*0038*/ 	.word	index@(__assertfail)


	//----- nvinfo : EIATTR_MERCURY_ISA_VERSION
	.align		4
.L_37:
        /*003c*/ 	.byte	0x03, 0x5f
        /*003e*/ 	.short	0x0101


	//----- nvinfo : EIATTR_INT_WARP_WIDE_INSTR_OFFSETS
	.align		4
        /*0040*/ 	.byte	0x04, 0x31
        /*0042*/ 	.short	(.L_39 - .L_38)


	//   ....[0]....
.L_38:
        /*0044*/ 	.word	0x00001db0


	//   ....[1]....
        /*0048*/ 	.word	0x000036e0


	//   ....[2]....
        /*004c*/ 	.word	0x00003700


	//   ....[3]....
        /*0050*/ 	.word	0x00003730


	//   ....[4]....
        /*0054*/ 	.word	0x00004070


	//   ....[5]....
        /*0058*/ 	.word	0x000040e0


	//   ....[6]....
        /*005c*/ 	.word	0x000041c0


	//   ....[7]....
        /*0060*/ 	.word	0x00004240


	//   ....[8]....
        /*0064*/ 	.word	0x00004350


	//   ....[9]....
        /*0068*/ 	.word	0x000043e0


	//   ....[10]....
        /*006c*/ 	.word	0x000045c0


	//   ....[11]....
        /*0070*/ 	.word	0x00004720


	//----- nvinfo : EIATTR_COOP_GROUP_MASK_REGIDS
	.align		4
.L_39:
        /*0074*/ 	.byte	0x04, 0x29
        /*0076*/ 	.short	(.L_41 - .L_40)


	//   ....[0]....
.L_40:
        /*0078*/ 	.word	0xffffffff


	//   ....[1]....
        /*007c*/ 	.word	0xffffffff


	//   ....[2]....
        /*0080*/ 	.word	0xffffffff


	//   ....[3]....
        /*0084*/ 	.word	0xffffffff


	//   ....[4]....
        /*0088*/ 	.word	0xffffffff


	//   ....[5]....
        /*008c*/ 	.word	0xffffffff


	//   ....[6]....
        /*0090*/ 	.word	0xffffffff


	//   ....[7]....
        /*0094*/ 	.word	0xffffffff


	//   ....[8]....
        /*0098*/ 	.word	0xffffffff


	//   ....[9]....
        /*009c*/ 	.word	0xffffffff


	//   ....[10]....
        /*00a0*/ 	.word	0xffffffff


	//   ....[11]....
        /*00a4*/ 	.word	0xffffffff


	//   ....[12]....
        /*00a8*/ 	.word	0xffffffff


	//----- nvinfo : EIATTR_COOP_GROUP_INSTR_OFFSETS
	.align		4
.L_41:
        /*00ac*/ 	.byte	0x04, 0x28
        /*00ae*/ 	.short	(.L_43 - .L_42)


	//   ....[0]....
.L_42:
        /*00b0*/ 	.word	0x00000090


	//   ....[1]....
        /*00b4*/ 	.word	0x000004d0


	//   ....[2]....
        /*00b8*/ 	.word	0x00000600


	//   ....[3]....
        /*00bc*/ 	.word	0x000007a0


	//   ....[4]....
        /*00c0*/ 	.word	0x000008a0


	//   ....[5]....
        /*00c4*/ 	.word	0x00000a10


	//   ....[6]....
        /*00c8*/ 	.word	0x00000bb0


	//   ....[7]....
        /*00cc*/ 	.word	0x00001c90


	//   ....[8]....
        /*00d0*/ 	.word	0x00002950


	//   ....[9]....
        /*00d4*/ 	.word	0x00002b60


	//   ....[10]....
        /*00d8*/ 	.word	0x00002b90


	//   ....[11]....
        /*00dc*/ 	.word	0x000035c0


	//   ....[12]....
        /*00e0*/ 	.word	0x000037f0


	//----- nvinfo : EIATTR_VRC_CTA_INIT_COUNT
	.align		4
.L_43:
        /*00e4*/ 	.byte	0x02, 0x4a
        /*00e6*/ 	.byte	0x80
	.zero		1


	//----- nvinfo : EIATTR_SYSCALL_OFFSETS
	.align		4
        /*00e8*/ 	.byte	0x04, 0x46
        /*00ea*/ 	.short	(.L_45 - .L_44)


	//   ....[0]....
.L_44:
        /*00ec*/ 	.word	0x000051a0


	//   ....[1]....
        /*00f0*/ 	.word	0x00005290


	//   ....[2]....
        /*00f4*/ 	.word	0x00005a00


	//   ....[3]....
        /*00f8*/ 	.word	0x00006380


	//   ....[4]....
        /*00fc*/ 	.word	0x00006cd0


	//   ....[5]....
        /*0100*/ 	.word	0x00007620


	//----- nvinfo : EIATTR_MBARRIER_INSTR_OFFSETS
	.align		4
.L_45:
        /*0104*/ 	.byte	0x04, 0x39
        /*0106*/ 	.short	(.L_47 - .L_46)


	//   ....[0]....
.L_46:
        /*0108*/ 	.word	0x000005b0
        /*010c*/ 	.word	0x000000ff
        /*0110*/ 	.word	0x00000000
        /*0114*/ 	.short	0x0100
        /*0116*/ 	.byte	0x05
	.zero		1


	//   ....[1]....
        /*0118*/ 	.word	0x000005c0
        /*011c*/ 	.word	0x000000ff
        /*0120*/ 	.word	0x00000010
        /*0124*/ 	.short	0x0100
        /*0126*/ 	.byte	0x05
	.zero		1


	//   ....[2]....
        /*0128*/ 	.word	0x000005d0
        /*012c*/ 	.word	0x000000ff
        /*0130*/ 	.word	0x00000008
        /*0134*/ 	.short	0x0100
        /*0136*/ 	.byte	0x05
	.zero		1


	//   ....[3]....
        /*0138*/ 	.word	0x000005e0
        /*013c*/ 	.word	0x000000ff
        /*0140*/ 	.word	0x00000018
        /*0144*/ 	.short	0x0100
        /*0146*/ 	.byte	0x05
	.zero		1


	//   ....[4]....
        /*0148*/ 	.word	0x00000710
        /*014c*/ 	.word	0x000000ff
        /*0150*/ 	.word	0x00000020
        /*0154*/ 	.short	0x0100
        /*0156*/ 	.byte	0x07
	.zero		1


	//   ....[5]....
        /*0158*/ 	.word	0x00000720
        /*015c*/ 	.word	0x000000ff
        /*0160*/ 	.word	0x00000040
        /*0164*/ 	.short	0x0100
        /*0166*/ 	.byte	0x07
	.zero		1


	//   ....[6]....
        /*0168*/ 	.word	0x00000730
        /*016c*/ 	.word	0x000000ff
        /*0170*/ 	.word	0x00000028
        /*0174*/ 	.short	0x0100
        /*0176*/ 	.byte	0x07
	.zero		1


	//   ....[7]....
        /*0178*/ 	.word	0x00000740
        /*017c*/ 	.word	0x000000ff
        /*0180*/ 	.word	0x00000048
        /*0184*/ 	.short	0x0100
        /*0186*/ 	.byte	0x07
	.zero		1


	//   ....[8]....
        /*0188*/ 	.word	0x00000750
        /*018c*/ 	.word	0x000000ff
        /*0190*/ 	.word	0x00000030
        /*0194*/ 	.short	0x0100
        /*0196*/ 	.byte	0x07
	.zero		1


	//   ....[9]....
        /*0198*/ 	.word	0x00000760
        /*019c*/ 	.word	0x000000ff
        /*01a0*/ 	.word	0x00000050
        /*01a4*/ 	.short	0x0100
        /*01a6*/ 	.byte	0x07
	.zero		1


	//   ....[10]....
        /*01a8*/ 	.word	0x00000770
        /*01ac*/ 	.word	0x000000ff
        /*01b0*/ 	.word	0x00000038
        /*01b4*/ 	.short	0x0100
        /*01b6*/ 	.byte	0x07
	.zero		1


	//   ....[11]....
        /*01b8*/ 	.word	0x00000780
        /*01bc*/ 	.word	0x000000ff
        /*01c0*/ 	.word	0x00000058
        /*01c4*/ 	.short	0x0100
        /*01c6*/ 	.byte	0x07
	.zero		1


	//   ....[12]....
        /*01c8*/ 	.word	0x00000870
        /*01cc*/ 	.word	0x000000ff
        /*01d0*/ 	.word	0x00000060
        /*01d4*/ 	.short	0x0100
        /*01d6*/ 	.byte	0x05
	.zero		1


	//   ....[13]....
        /*01d8*/ 	.word	0x00000880
        /*01dc*/ 	.word	0x000000ff
        /*01e0*/ 	.word	0x00000068
        /*01e4*/ 	.short	0x0100
        /*01e6*/ 	.byte	0x05
	.zero		1


	//   ....[14]....
        /*01e8*/ 	.word	0x000009c0
        /*01ec*/ 	.word	0x000000ff
        /*01f0*/ 	.word	0x00000070
        /*01f4*/ 	.short	0x0100
        /*01f6*/ 	.byte	0x05
	.zero		1


	//   ....[15]....
        /*01f8*/ 	.word	0x000009d0
        /*01fc*/ 	.word	0x000000ff
        /*0200*/ 	.word	0x00000080
        /*0204*/ 	.short	0x0100
        /*0206*/ 	.byte	0x05
	.zero		1


	//   ....[16]....
        /*0208*/ 	.word	0x000009e0
        /*020c*/ 	.word	0x000000ff
        /*0210*/ 	.word	0x00000078
        /*0214*/ 	.short	0x0100
        /*0216*/ 	.byte	0x05
	.zero		1


	//   ....[17]....
        /*0218*/ 	.word	0x000009f0
        /*021c*/ 	.word	0x000000ff
        /*0220*/ 	.word	0x00000088
        /*0224*/ 	.short	0x0100
        /*0226*/ 	.byte	0x05
	.zero		1


	//   ....[18]....
        /*0228*/ 	.word	0x00000b20
        /*022c*/ 	.word	0x000000ff
        /*0230*/ 	.word	0x00000090
        /*0234*/ 	.short	0x0100
        /*0236*/ 	.byte	0x07
	.zero		1


	//   ....[19]....
        /*0238*/ 	.word	0x00000b30
        /*023c*/ 	.word	0x000000ff
        /*0240*/ 	.word	0x000000b0
        /*0244*/ 	.short	0x0100
        /*0246*/ 	.byte	0x07
	.zero		1


	//   ....[20]....
        /*0248*/ 	.word	0x00000b40
        /*024c*/ 	.word	0x000000ff
        /*0250*/ 	.word	0x00000098
        /*0254*/ 	.short	0x0100
        /*0256*/ 	.byte	0x07
	.zero		1


	//   ....[21]....
        /*0258*/ 	.word	0x00000b50
        /*025c*/ 	.word	0x000000ff
        /*0260*/ 	.word	0x000000b8
        /*0264*/ 	.short	0x0100
        /*0266*/ 	.byte	0x07
	.zero		1


	//   ....[22]....
        /*0268*/ 	.word	0x00000b60
        /*026c*/ 	.word	0x000000ff
        /*0270*/ 	.word	0x000000a0
        /*0274*/ 	.short	0x0100
        /*0276*/ 	.byte	0x07
	.zero		1


	//   ....[23]....
        /*0278*/ 	.word	0x00000b70
        /*027c*/ 	.word	0x000000ff
        /*0280*/ 	.word	0x000000c0
        /*0284*/ 	.short	0x0100
        /*0286*/ 	.byte	0x07
	.zero		1


	//   ....[24]....
        /*0288*/ 	.word	0x00000b80
        /*028c*/ 	.word	0x000000ff
        /*0290*/ 	.word	0x000000a8
        /*0294*/ 	.short	0x0100
        /*0296*/ 	.byte	0x07
	.zero		1


	//   ....[25]....
        /*0298*/ 	.word	0x00000b90
        /*029c*/ 	.word	0x000000ff
        /*02a0*/ 	.word	0x000000c8
        /*02a4*/ 	.short	0x0100
        /*02a6*/ 	.byte	0x07
	.zero		1


	//   ....[26]....
        /*02a8*/ 	.word	0x00000c80
        /*02ac*/ 	.word	0x000000ff
        /*02b0*/ 	.word	0x000000d0
        /*02b4*/ 	.short	0x0100
        /*02b6*/ 	.byte	0x05
	.zero		1


	//   ....[27]....
        /*02b8*/ 	.word	0x00000c90
        /*02bc*/ 	.word	0x000000ff
        /*02c0*/ 	.word	0x000000e0
        /*02c4*/ 	.short	0x0100
        /*02c6*/ 	.byte	0x05
	.zero		1


	//   ....[28]....
        /*02c8*/ 	.word	0x00000ca0
        /*02cc*/ 	.word	0x000000ff
        /*02d0*/ 	.word	0x000000d8
        /*02d4*/ 	.short	0x0100
        /*02d6*/ 	.byte	0x05
	.zero		1


	//   ....[29]....
        /*02d8*/ 	.word	0x00000cb0
        /*02dc*/ 	.word	0x000000ff
        /*02e0*/ 	.word	0x000000e8
        /*02e4*/ 	.short	0x0100
        /*02e6*/ 	.byte	0x05
	.zero		1


	//   ....[30]....
        /*02e8*/ 	.word	0x00001590
        /*02ec*/ 	.word	0x00000003
        /*02f0*/ 	.word	0x000000e0
        /*02f4*/ 	.short	0x010a
        /*02f6*/ 	.byte	0xff
	.zero		1


	//   ....[31]....
        /*02f8*/ 	.word	0x000015c0
        /*02fc*/ 	.word	0x00000003
        /*0300*/ 	.word	0x000000d0
        /*0304*/ 	.short	0x0101
        /*0306*/ 	.byte	0xff
	.zero		1


	//   ....[32]....
        /*0308*/ 	.word	0x00001690
        /*030c*/ 	.word	0x000000ff
        /*0310*/ 	.word	0x00000010
        /*0314*/ 	.short	0x010a
        /*0316*/ 	.byte	0x08
	.zero		1


	//   ....[33]....
        /*0318*/ 	.word	0x00001730
        /*031c*/ 	.word	0x000000ff
        /*0320*/ 	.word	0x00000010
        /*0324*/ 	.short	0x010a
        /*0326*/ 	.byte	0x21
	.zero		1


	//   ....[34]....
        /*0328*/ 	.word	0x00001880
        /*032c*/ 	.word	0x000000ff
        /*0330*/ 	.word	0x00000010
        /*0334*/ 	.short	0x010a
        /*0336*/ 	.byte	0x08
	.zero		1


	//   ....[35]....
        /*0338*/ 	.word	0x00001990
        /*033c*/ 	.word	0x000000ff
        /*0340*/ 	.word	0x00000068
        /*0344*/ 	.short	0x0101
        /*0346*/ 	.byte	0x04
	.zero		1


	//   ....[36]....
        /*0348*/ 	.word	0x000019b0
        /*034c*/ 	.word	0x000000ff
        /*0350*/ 	.word	0x00000010
        /*0354*/ 	.short	0x010a
        /*0356*/ 	.byte	0x08
	.zero		1


	//   ....[37]....
        /*0358*/ 	.word	0x00001a30
        /*035c*/ 	.word	0x000000ff
        /*0360*/ 	.word	0x00000010
        /*0364*/ 	.short	0x010a
        /*0366*/ 	.byte	0x11
	.zero		1


	//   ....[38]....
        /*0368*/ 	.word	0x00001b80
        /*036c*/ 	.word	0x000000ff
        /*0370*/ 	.word	0x00000010
        /*0374*/ 	.short	0x010a
        /*0376*/ 	.byte	0x08
	.zero		1


	//   ....[39]....
        /*0378*/ 	.word	0x00001cc0
        /*037c*/ 	.word	0x00000002
        /*0380*/ 	.word	0x00000070
        /*0384*/ 	.short	0x010a
        /*0386*/ 	.byte	0xff
	.zero		1


	//   ....[40]....
        /*0388*/ 	.word	0x00001d80
        /*038c*/ 	.word	0x00000002
        /*0390*/ 	.word	0x00000000
        /*0394*/ 	.short	0x0101
        /*0396*/ 	.byte	0xff
	.zero		1


	//   ....[41]....
        /*0398*/ 	.word	0x000022e0
        /*039c*/ 	.word	0x000000ff
        /*03a0*/ 	.word	0x00000000
        /*03a4*/ 	.short	0x010a
        /*03a6*/ 	.byte	0x04
	.zero		1


	//   ....[42]....
        /*03a8*/ 	.word	0x00002380
        /*03ac*/ 	.word	0x00000000
        /*03b0*/ 	.word	0x00000000
        /*03b4*/ 	.short	0x010a
        /*03b6*/ 	.byte	0xff
	.zero		1


	//   ....[43]....
        /*03b8*/ 	.word	0x000024a0
        /*03bc*/ 	.word	0x00000000
        /*03c0*/ 	.word	0x000000d0
        /*03c4*/ 	.short	0x010a
        /*03c6*/ 	.byte	0xff
	.zero		1


	//   ....[44]....
        /*03c8*/ 	.word	0x00002500
        /*03cc*/ 	.word	0x00000004
        /*03d0*/ 	.word	0x00000000
        /*03d4*/ 	.short	0x0101
        /*03d6*/ 	.byte	0xff
	.zero		1


	//   ....[45]....
        /*03d8*/ 	.word	0x00002520
        /*03dc*/ 	.word	0x000000ff
        /*03e0*/ 	.word	0x00000080
        /*03e4*/ 	.short	0x010a
        /*03e6*/ 	.byte	0x05
	.zero		1


	//   ....[46]....
        /*03e8*/ 	.word	0x00002640
        /*03ec*/ 	.word	0x00000000
        /*03f0*/ 	.word	0x00000070
        /*03f4*/ 	.short	0x010a
        /*03f6*/ 	.byte	0xff
	.zero		1


	//   ....[47]....
        /*03f8*/ 	.word	0x00002750
        /*03fc*/ 	.word	0x00000000
        /*0400*/ 	.word	0x00000000
        /*0404*/ 	.short	0x0101
        /*0406*/ 	.byte	0xff
	.zero		1


	//   ....[48]....
        /*0408*/ 	.word	0x000027e0
        /*040c*/ 	.word	0x000000ff
        /*0410*/ 	.word	0x00000080
        /*0414*/ 	.short	0x0106
        /*0416*/ 	.byte	0x05
	.zero		1


	//   ....[49]....
        /*0418*/ 	.word	0x00002800
        /*041c*/ 	.word	0x000000ff
        /*0420*/ 	.word	0x00000080
        /*0424*/ 	.short	0x010a
        /*0426*/ 	.byte	0x05
	.zero		1


	//   ....[50]....
        /*0428*/ 	.word	0x00002890
        /*042c*/ 	.word	0x000000ff
        /*0430*/ 	.word	0x00000080
        /*0434*/ 	.short	0x0106
        /*0436*/ 	.byte	0x04
	.zero		1


	//   ....[51]....
        /*0438*/ 	.word	0x000028d0
        /*043c*/ 	.word	0x00000000
        /*0440*/ 	.word	0x00000080
        /*0444*/ 	.short	0x010a
        /*0446*/ 	.byte	0xff
	.zero		1


	//   ....[52]....
        /*0448*/ 	.word	0x00002e10
        /*044c*/ 	.word	0x00000000
        /*0450*/ 	.word	0x00000070
        /*0454*/ 	.short	0x010a
        /*0456*/ 	.byte	0xff
	.zero		1


	//   ....[53]....
        /*0458*/ 	.word	0x00002f20
        /*045c*/ 	.word	0x00000003
        /*0460*/ 	.word	0x00000000
        /*0464*/ 	.short	0x0101
        /*0466*/ 	.byte	0xff
	.zero		1


	//   ....[54]....
        /*0468*/ 	.word	0x00002f30
        /*046c*/ 	.word	0x000000ff
        /*0470*/ 	.word	0x00000000
        /*0474*/ 	.short	0x010a
        /*0476*/ 	.byte	0x06
	.zero		1


	//   ....[55]....
        /*0478*/ 	.word	0x00002f50
        /*047c*/ 	.word	0x000000ff
        /*0480*/ 	.word	0x000000b0
        /*0484*/ 	.short	0x010a
        /*0486*/ 	.byte	0x07
	.zero		1


	//   ....[56]....
        /*0488*/ 	.word	0x00003020
        /*048c*/ 	.word	0x000000ff
        /*0490*/ 	.word	0x00000000
        /*0494*/ 	.short	0x010a
        /*0496*/ 	.byte	0x06
	.zero		1


	//   ....[57]....
        /*0498*/ 	.word	0x00003150
        /*049c*/ 	.word	0x000000ff
        /*04a0*/ 	.word	0x00000000
        /*04a4*/ 	.short	0x010a
        /*04a6*/ 	.byte	0x1a
	.zero		1


	//   ....[58]....
        /*04a8*/ 	.word	0x000033f0
        /*04ac*/ 	.word	0x000000ff
        /*04b0*/ 	.word	0x00000000
        /*04b4*/ 	.short	0x010a
        /*04b6*/ 	.byte	0x06
	.zero		1


	//   ....[59]....
        /*04b8*/ 	.word	0x00003480
        /*04bc*/ 	.word	0x000000ff
        /*04c0*/ 	.word	0x00000000
        /*04c4*/ 	.short	0x010a
        /*04c6*/ 	.byte	0x06
	.zero		1


	//   ....[60]....
        /*04c8*/ 	.word	0x00003510
        /*04cc*/ 	.word	0x000000ff
        /*04d0*/ 	.word	0x00000000
        /*04d4*/ 	.short	0x010a
        /*04d6*/ 	.byte	0x06
	.zero		1


	//   ....[61]....
        /*04d8*/ 	.word	0x000035a0
        /*04dc*/ 	.word	0x000000ff
        /*04e0*/ 	.word	0x00000000
        /*04e4*/ 	.short	0x010a
        /*04e6*/ 	.byte	0x07
	.zero		1


	//   ....[62]....
        /*04e8*/ 	.word	0x00003a20
        /*04ec*/ 	.word	0x00000000
        /*04f0*/ 	.word	0x00000070
        /*04f4*/ 	.short	0x010a
        /*04f6*/ 	.byte	0xff
	.zero		1


	//   ....[63]....
        /*04f8*/ 	.word	0x00003ae0
        /*04fc*/ 	.word	0x00000000
        /*0500*/ 	.word	0x00000000
        /*0504*/ 	.short	0x0101
        /*0506*/ 	.byte	0xff
	.zero		1


	//   ....[64]....
        /*0508*/ 	.word	0x00003e00
        /*050c*/ 	.word	0x000000ff
        /*0510*/ 	.word	0x00000068
        /*0514*/ 	.short	0x010a
        /*0516*/ 	.byte	0x07
	.zero		1


	//   ....[65]....
        /*0518*/ 	.word	0x00003ff0
        /*051c*/ 	.word	0x000000ff
        /*0520*/ 	.word	0x00000040
        /*0524*/ 	.short	0x010a
        /*0526*/ 	.byte	0x07
	.zero		1


	//   ....[66]....
        /*0528*/ 	.word	0x00004160
        /*052c*/ 	.word	0x000000ff
        /*0530*/ 	.word	0x00000020
        /*0534*/ 	.short	0x010b
        /*0536*/ 	.byte	0x07
	.zero		1


	//   ....[67]....
        /*0538*/ 	.word	0x00004170
        /*053c*/ 	.word	0x000000ff
        /*0540*/ 	.word	0x00000000
        /*0544*/ 	.short	0x0101
        /*0546*/ 	.byte	0x08
	.zero		1


	//   ....[68]....
        /*0548*/ 	.word	0x00004190
        /*054c*/ 	.word	0x000000ff
        /*0550*/ 	.word	0x00000048
        /*0554*/ 	.short	0x010a
        /*0556*/ 	.byte	0x07
	.zero		1


	//   ....[69]....
        /*0558*/ 	.word	0x000042f0
        /*055c*/ 	.word	0x000000ff
        /*0560*/ 	.word	0x00000028
        /*0564*/ 	.short	0x010b
        /*0566*/ 	.byte	0x07
	.zero		1


	//   ....[70]....
        /*0568*/ 	.word	0x00004300
        /*056c*/ 	.word	0x000000ff
        /*0570*/ 	.word	0x00000000
        /*0574*/ 	.short	0x0101
        /*0576*/ 	.byte	0x08
	.zero		1


	//   ....[71]....
        /*0578*/ 	.word	0x00004310
        /*057c*/ 	.word	0x000000ff
        /*0580*/ 	.word	0x00000050
        /*0584*/ 	.short	0x010a
        /*0586*/ 	.byte	0x07
	.zero		1


	//   ....[72]....
        /*0588*/ 	.word	0x000044b0
        /*058c*/ 	.word	0x000000ff
        /*0590*/ 	.word	0x00000030
        /*0594*/ 	.short	0x010b
        /*0596*/ 	.byte	0x07
	.zero		1


	//   ....[73]....
        /*0598*/ 	.word	0x00004520
        /*059c*/ 	.word	0x000000ff
        /*05a0*/ 	.word	0x00000000
        /*05a4*/ 	.short	0x0101
        /*05a6*/ 	.byte	0x08
	.zero		1


	//   ....[74]....
        /*05a8*/ 	.word	0x00004550
        /*05ac*/ 	.word	0x000000ff
        /*05b0*/ 	.word	0x00000058
        /*05b4*/ 	.short	0x010a
        /*05b6*/ 	.byte	0x07
	.zero		1


	//   ....[75]....
        /*05b8*/ 	.word	0x00004760
        /*05bc*/ 	.word	0x000000ff
        /*05c0*/ 	.word	0x00000038
        /*05c4*/ 	.short	0x010b
        /*05c6*/ 	.byte	0x07
	.zero		1


	//   ....[76]....
        /*05c8*/ 	.word	0x00004780
        /*05cc*/ 	.word	0x000000ff
        /*05d0*/ 	.word	0x00000000
        /*05d4*/ 	.short	0x0101
        /*05d6*/ 	.byte	0x0d
	.zero		1


	//   ....[77]....
        /*05d8*/ 	.word	0x000047b0
        /*05dc*/ 	.word	0x000000ff
        /*05e0*/ 	.word	0x00000040
        /*05e4*/ 	.short	0x010a
        /*05e6*/ 	.byte	0x07
	.zero		1


	//   ....[78]....
        /*05e8*/ 	.word	0x000047d0
        /*05ec*/ 	.word	0x000000ff
        /*05f0*/ 	.word	0x00000048
        /*05f4*/ 	.short	0x010a
        /*05f6*/ 	.byte	0x07
	.zero		1


	//   ....[79]....
        /*05f8*/ 	.word	0x000047f0
        /*05fc*/ 	.word	0x000000ff
        /*0600*/ 	.word	0x00000050
        /*0604*/ 	.short	0x010a
        /*0606*/ 	.byte	0x07
	.zero		1


	//   ....[80]....
        /*0608*/ 	.word	0x00004830
        /*060c*/ 	.word	0x00000000
        /*0610*/ 	.word	0x00000058
        /*0614*/ 	.short	0x010a
        /*0616*/ 	.byte	0xff
	.zero		1


	//   ....[81]....
        /*0618*/ 	.word	0x00004b60
        /*061c*/ 	.word	0x00000000
        /*0620*/ 	.word	0x00000070
        /*0624*/ 	.short	0x010a
        /*0626*/ 	.byte	0xff
	.zero		1


	//   ....[82]....
        /*0628*/ 	.word	0x00004c70
        /*062c*/ 	.word	0x00000000
        /*0630*/ 	.word	0x00000000
        /*0634*/ 	.short	0x0101
        /*0636*/ 	.byte	0xff
	.zero		1


	//   ....[83]....
        /*0638*/ 	.word	0x000056c0
        /*063c*/ 	.word	0x000000ff
        /*0640*/ 	.word	0x00000020
        /*0644*/ 	.short	0x010a
        /*0646*/ 	.byte	0x30
	.zero		1


	//   ....[84]....
        /*0648*/ 	.word	0x00005700
        /*064c*/ 	.word	0x00000058
        /*0650*/ 	.word	0x00000090
        /*0654*/ 	.short	0x010a
        /*0656*/ 	.byte	0xff
	.zero		1


	//   ....[85]....
        /*0658*/ 	.word	0x000057f0
        /*065c*/ 	.word	0x000000ff
        /*0660*/ 	.word	0x00000020
        /*0664*/ 	.short	0x010a
        /*0666*/ 	.byte	0x30
	.zero		1


	//   ....[86]....
        /*0668*/ 	.word	0x000058e0
        /*066c*/ 	.word	0x00000058
        /*0670*/ 	.word	0x00000090
        /*0674*/ 	.short	0x010a
        /*0676*/ 	.byte	0xff
	.zero		1


	//   ....[87]....
        /*0678*/ 	.word	0x000060b0
        /*067c*/ 	.word	0x00000000
        /*0680*/ 	.word	0x00000000
        /*0684*/ 	.short	0x0101
        /*0686*/ 	.byte	0xff
	.zero		1


	//   ....[88]....
        /*0688*/ 	.word	0x000060c0
        /*068c*/ 	.word	0x00000003
        /*0690*/ 	.word	0x00000020
        /*0694*/ 	.short	0x010a
        /*0696*/ 	.byte	0xff
	.zero		1


	//   ....[89]....
        /*0698*/ 	.word	0x000061a0
        /*069c*/ 	.word	0x00000003
        /*06a0*/ 	.word	0x00000020
        /*06a4*/ 	.short	0x010a
        /*06a6*/ 	.byte	0xff
	.zero		1


	//   ....[90]....
        /*06a8*/ 	.word	0x00006a00
        /*06ac*/ 	.word	0x0000005b
        /*06b0*/ 	.word	0x00000000
        /*06b4*/ 	.short	0x0101
        /*06b6*/ 	.byte	0xff
	.zero		1


	//   ....[91]....
        /*06b8*/ 	.word	0x00006a20
        /*06bc*/ 	.word	0x0000005c
        /*06c0*/ 	.word	0x00000020
        /*06c4*/ 	.short	0x010a
        /*06c6*/ 	.byte	0xff
	.zero		1


	//   ....[92]....
        /*06c8*/ 	.word	0x00006af0
        /*06cc*/ 	.word	0x0000005c
        /*06d0*/ 	.word	0x00000020
        /*06d4*/ 	.short	0x010a
        /*06d6*/ 	.byte	0xff
	.zero		1


	//   ....[93]....
        /*06d8*/ 	.word	0x00007350
        /*06dc*/ 	.word	0x0000005b
        /*06e0*/ 	.word	0x00000000
        /*06e4*/ 	.short	0x0101
        /*06e6*/ 	.byte	0xff
	.zero		1


	//   ....[94]....
        /*06e8*/ 	.word	0x00007370
        /*06ec*/ 	.word	0x0000005c
        /*06f0*/ 	.word	0x00000020
        /*06f4*/ 	.short	0x010a
        /*06f6*/ 	.byte	0xff
	.zero		1


	//   ....[95]....
        /*06f8*/ 	.word	0x00007440
        /*06fc*/ 	.word	0x0000005c
        /*0700*/ 	.word	0x00000020
        /*0704*/ 	.short	0x010a
        /*0706*/ 	.byte	0xff
	.zero		1


	//   ....[96]....
        /*0708*/ 	.word	0x00007780
        /*070c*/ 	.word	0x000000ff
        /*0710*/ 	.word	0x00000000
        /*0714*/ 	.short	0x0101
        /*0716*/ 	.byte	0x05
	.zero		1


	//   ....[97]....
        /*0718*/ 	.word	0x00007d00
        /*071c*/ 	.word	0x00000002
        /*0720*/ 	.word	0x00000000
        /*0724*/ 	.short	0x0101
        /*0726*/ 	.byte	0xff
	.zero		1


	//   ....[98]....
        /*0728*/ 	.word	0x00007f70
        /*072c*/ 	.word	0x000000ff
        /*0730*/ 	.word	0x00000000
        /*0734*/ 	.short	0x0101
        /*0736*/ 	.byte	0x04
	.zero		1


	//   ....[99]....
        /*0738*/ 	.word	0x00007f90
        /*073c*/ 	.word	0x00000003
        /*0740*/ 	.word	0x000000e0
        /*0744*/ 	.short	0x010a
        /*0746*/ 	.byte	0xff
	.zero		1


	//   ....[100]....
        /*0748*/ 	.word	0x00007ff0
        /*074c*/ 	.word	0x00000002
        /*0750*/ 	.word	0x00000010
        /*0754*/ 	.short	0x010a
        /*0756*/ 	.byte	0xff
	.zero		1


	//   ....[101]....
        /*0758*/ 	.word	0x00008050
        /*075c*/ 	.word	0x00000002
        /*0760*/ 	.word	0x00000010
        /*0764*/ 	.short	0x010a
        /*0766*/ 	.byte	0xff
	.zero		1


	//   ....[102]....
        /*0768*/ 	.word	0x000080a0
        /*076c*/ 	.word	0x00000002
        /*0770*/ 	.word	0x00000070
        /*0774*/ 	.short	0x010a
        /*0776*/ 	.byte	0xff
	.zero		1


	//   ....[103]....
        /*0778*/ 	.word	0x00008100
        /*077c*/ 	.word	0x00000000
        /*0780*/ 	.word	0x00000000
        /*0784*/ 	.short	0x010a
        /*0786*/ 	.byte	0xff
	.zero		1


	//   ....[104]....
        /*0788*/ 	.word	0x00008150
        /*078c*/ 	.word	0x00000000
        /*0790*/ 	.word	0x000000d0
        /*0794*/ 	.short	0x010a
        /*0796*/ 	.byte	0xff
	.zero		1


	//   ....[105]....
        /*0798*/ 	.word	0x000081b0
        /*079c*/ 	.word	0x00000000
        /*07a0*/ 	.word	0x00000080
        /*07a4*/ 	.short	0x010a
        /*07a6*/ 	.byte	0xff
	.zero		1


	//   ....[106]....
        /*07a8*/ 	.word	0x00008200
        /*07ac*/ 	.word	0x00000000
        /*07b0*/ 	.word	0x00000070
        /*07b4*/ 	.short	0x010a
        /*07b6*/ 	.byte	0xff
	.zero		1


	//   ....[107]....
        /*07b8*/ 	.word	0x00008260
        /*07bc*/ 	.word	0x00000000
        /*07c0*/ 	.word	0x00000080
        /*07c4*/ 	.short	0x010a
        /*07c6*/ 	.byte	0xff
	.zero		1


	//   ....[108]....
        /*07c8*/ 	.word	0x000082b0
        /*07cc*/ 	.word	0x00000000
        /*07d0*/ 	.word	0x00000070
        /*07d4*/ 	.short	0x010a
        /*07d6*/ 	.byte	0xff
	.zero		1


	//   ....[109]....
        /*07d8*/ 	.word	0x00008310
        /*07dc*/ 	.word	0x00000003
        /*07e0*/ 	.word	0x000000b0
        /*07e4*/ 	.short	0x010a
        /*07e6*/ 	.byte	0xff
	.zero		1


	//   ....[110]....
        /*07e8*/ 	.word	0x00008370
        /*07ec*/ 	.word	0x00000000
        /*07f0*/ 	.word	0x00000000
        /*07f4*/ 	.short	0x010a
        /*07f6*/ 	.byte	0xff
	.zero		1


	//   ....[111]....
        /*07f8*/ 	.word	0x000083d0
        /*07fc*/ 	.word	0x00000000
        /*0800*/ 	.word	0x00000000
        /*0804*/ 	.short	0x010a
        /*0806*/ 	.byte	0xff
	.zero		1


	//   ....[112]....
        /*0808*/ 	.word	0x00008430
        /*080c*/ 	.word	0x00000000
        /*0810*/ 	.word	0x00000000
        /*0814*/ 	.short	0x010a
        /*0816*/ 	.byte	0xff
	.zero		1


	//   ....[113]....
        /*0818*/ 	.word	0x00008490
        /*081c*/ 	.word	0x00000000
        /*0820*/ 	.word	0x00000000
        /*0824*/ 	.short	0x010a
        /*0826*/ 	.byte	0xff
	.zero		1


	//   ....[114]....
        /*0828*/ 	.word	0x000084f0
        /*082c*/ 	.word	0x00000000
        /*0830*/ 	.word	0x00000000
        /*0834*/ 	.short	0x010a
        /*0836*/ 	.byte	0xff
	.zero		1


	//   ....[115]....
        /*0838*/ 	.word	0x00008540
        /*083c*/ 	.word	0x00000000
        /*0840*/ 	.word	0x00000070
        /*0844*/ 	.short	0x010a
        /*0846*/ 	.byte	0xff
	.zero		1


	//   ....[116]....
        /*0848*/ 	.word	0x000085a0
        /*084c*/ 	.word	0x00000000
        /*0850*/ 	.word	0x00000068
        /*0854*/ 	.short	0x010a
        /*0856*/ 	.byte	0xff
	.zero		1


	//   ....[117]....
        /*0858*/ 	.word	0x00008600
        /*085c*/ 	.word	0x00000003
        /*0860*/ 	.word	0x00000040
        /*0864*/ 	.short	0x010a
        /*0866*/ 	.byte	0xff
	.zero		1


	//   ....[118]....
        /*0868*/ 	.word	0x00008660
        /*086c*/ 	.word	0x00000003
        /*0870*/ 	.word	0x00000048
        /*0874*/ 	.short	0x010a
        /*0876*/ 	.byte	0xff
	.zero		1


	//   ....[119]....
        /*0878*/ 	.word	0x000086c0
        /*087c*/ 	.word	0x00000003
        /*0880*/ 	.word	0x00000050
        /*0884*/ 	.short	0x010a
        /*0886*/ 	.byte	0xff
	.zero		1


	//   ....[120]....
        /*0888*/ 	.word	0x00008720
        /*088c*/ 	.word	0x00000003
        /*0890*/ 	.word	0x00000058
        /*0894*/ 	.short	0x010a
        /*0896*/ 	.byte	0xff
	.zero		1


	//   ....[121]....
        /*0898*/ 	.word	0x00008780
        /*089c*/ 	.word	0x00000000
        /*08a0*/ 	.word	0x00000040
        /*08a4*/ 	.short	0x010a
        /*08a6*/ 	.byte	0xff
	.zero		1


	//   ....[122]....
        /*08a8*/ 	.word	0x000087e0
        /*08ac*/ 	.word	0x00000000
        /*08b0*/ 	.word	0x00000048
        /*08b4*/ 	.short	0x010a
        /*08b6*/ 	.byte	0xff
	.zero		1


	//   ....[123]....
        /*08b8*/ 	.word	0x00008840
        /*08bc*/ 	.word	0x00000000
        /*08c0*/ 	.word	0x00000050
        /*08c4*/ 	.short	0x010a
        /*08c6*/ 	.byte	0xff
	.zero		1


	//   ....[124]....
        /*08c8*/ 	.word	0x00008890
        /*08cc*/ 	.word	0x00000000
        /*08d0*/ 	.word	0x00000070
        /*08d4*/ 	.short	0x010a
        /*08d6*/ 	.byte	0xff
	.zero		1


	//   ....[125]....
        /*08d8*/ 	.word	0x000088f0
        /*08dc*/ 	.word	0x00000000
        /*08e0*/ 	.word	0x00000020
        /*08e4*/ 	.short	0x010a
        /*08e6*/ 	.byte	0xff
	.zero		1


	//   ....[126]....
        /*08e8*/ 	.word	0x00008940
        /*08ec*/ 	.word	0x00000058
        /*08f0*/ 	.word	0x00000090
        /*08f4*/ 	.short	0x010a
        /*08f6*/ 	.byte	0xff
	.zero		1


	//   ....[127]....
        /*08f8*/ 	.word	0x00008990
        /*08fc*/ 	.word	0x00000003
        /*0900*/ 	.word	0x00000020
        /*0904*/ 	.short	0x010a
        /*0906*/ 	.byte	0xff
	.zero		1


	//   ....[128]....
        /*0908*/ 	.word	0x000089e0
        /*090c*/ 	.word	0x0000005c
        /*0910*/ 	.word	0x00000020
        /*0914*/ 	.short	0x010a
        /*0916*/ 	.byte	0xff
	.zero		1


	//   ....[129]....
        /*0918*/ 	.word	0x00008a30
        /*091c*/ 	.word	0x0000005c
        /*0920*/ 	.word	0x00000020
        /*0924*/ 	.short	0x010a
        /*0926*/ 	.byte	0xff
	.zero		1


	//----- nvinfo : EIATTR_NUM_MBARRIERS
	.align		4
.L_47:
        /*0928*/ 	.byte	0x03, 0x38
        /*092a*/ 	.short	0x001e


	//----- nvinfo : EIATTR_EXIT_INSTR_OFFSETS
	.align		4
        /*092c*/ 	.byte	0x04, 0x1c
        /*092e*/ 	.short	(.L_49 - .L_48)


	//   ....[0]....
.L_48:
        /*0930*/ 	.word	0x000023b0


	//   ....[1]....
        /*0934*/ 	.word	0x000028a0


	//   ....[2]....
        /*0938*/ 	.word	0x00002900


	//   ....[3]....
        /*093c*/ 	.word	0x00003800


	//   ....[4]....
        /*0940*/ 	.word	0x00004860


	//   ....[5]....
        /*0944*/ 	.word	0x000048a0


	//   ....[6]....
        /*0948*/ 	.word	0x00007e60


	//   ....[7]....
        /*094c*/ 	.word	0x00007ee0


	//   ....[8]....
        /*0950*/ 	.word	0x00007f10


	//   ....[9]....
        /*0954*/ 	.word	0x00007f80


	//----- nvinfo : EIATTR_MAX_THREADS
	.align		4
.L_49:
        /*0958*/ 	.byte	0x04, 0x05
        /*095a*/ 	.short	(.L_51 - .L_50)
.L_50:
        /*095c*/ 	.word	0x00000100
        /*0960*/ 	.word	0x00000001
        /*0964*/ 	.word	0x00000001


	//----- nvinfo : EIATTR_CRS_STACK_SIZE
	.align		4
.L_51:
        /*0968*/ 	.byte	0x04, 0x1e
        /*096a*/ 	.short	(.L_53 - .L_52)
.L_52:
        /*096c*/ 	.word	0x00000000


	//----- nvinfo : EIATTR_CBANK_PARAM_SIZE
	.align		4
.L_53:
        /*0970*/ 	.byte	0x03, 0x19
        /*0972*/ 	.short	0x0800


	//----- nvinfo : EIATTR_PARAM_CBANK
	.align		4
        /*0974*/ 	.byte	0x04, 0x0a
        /*0976*/ 	.short	(.L_55 - .L_54)
	.align		4
.L_54:
        /*0978*/ 	.word	index@(.nv.constant0._ZN7cutlass13device_kernelINS_4gemm6kernel13GemmUniversalIN4cute5tupleIJiiiiEEENS1_10collective13CollectiveMmaINS1_35MainloopSm100TmaUmmaWarpSpecializedILi2ELi2ELi4ENS5_IJNS4_1CILi1EEESB_SB_EEEEENS5_IJNSA_ILi128EEENSA_ILi64EEENSA_ILi32EEEEEENS_10tfloat32_tENS5_IJlSB_lEEESI_SJ_NS4_8TiledMMAINS4_8MMA_AtomIJNS4_17SM100_MMA_TF32_SSISI_SI_fLi128ELi64ELNS4_4UMMA5MajorE0ELSO_0ELNSN_7ScaleInE0ELSP_0EEEEEENS4_6LayoutISC_NS5_IJNSA_ILi0EEEST_ST_EEEEENS5_IJNS4_10UnderscoreESW_SW_EEEEENS4_13SM90_TMA_LOADENS4_14ComposedLayoutINS4_7SwizzleILi3ELi4ELi3EEENS4_18smem_ptr_flag_bitsILi32EEENSS_INS5_IJNSA_ILi8EEESG_EEENS5_IJSG_SB_EEEEEEEvNS4_8identityESZ_S19_vS1A_EENS_8epilogue10collective18CollectiveEpilogueINS1C_23Sm100TmaWarpSpecializedILi4ELi2ELi16ELb1ELb0EEEJSH_NS5_IJNSS_ISE_SB_EENSS_INSA_ILi16EEESB_EEEEESI_SJ_SI_SJ_NS1C_6fusion15FusionCallbacksIS1G_NS1L_17LinearCombinationISI_fSI_fLNS_15FloatRoundStyleE2EEESH_S1K_JEEENS4_5SM1004TMEM4LOAD26SM100_TMEM_LOAD_32dp32b16xESZ_NS10_INS11_ILi2ELi4ELi3EEES14_NSS_INS5_IJS15_S1I_EEENS5_IJS1I_SB_EEEEEEENS4_39AutoVectorizingCopyWithAssumedAlignmentILi128EEENS4_14SM90_TMA_STOREES1Z_S21_S21_EEEvvEEEEvNT_6ParamsE)
        /*097c*/ 	.short	0x0380
        /*097e*/ 	.short	0x0800


	//----- nvinfo : EIATTR_SW_WAR
	.align		4
.L_55:
        /*0980*/ 	.byte	0x04, 0x36
        /*0982*/ 	.short	(.L_57 - .L_56)
.L_56:
        /*0984*/ 	.word	0x00000008
.L_57:


//--------------------- .nv.callgraph             --------------------------
	.section	.nv.callgraph,"",@"SHT_CUDA_CALLGRAPH"
	.align	4
	.sectionentsize	8
	.align		4
        /*0000*/ 	.word	0x00000000
	.align		4
        /*0004*/ 	.word	0xffffffff
	.align		4
        /*0008*/ 	.word	index@(_ZN7cutlass13device_kernelINS_4gemm6kernel13GemmUniversalIN4cute5tupleIJiiiiEEENS1_10collective13CollectiveMmaINS1_35MainloopSm100TmaUmmaWarpSpecializedILi2ELi2ELi4ENS5_IJNS4_1CILi1EEESB_SB_EEEEENS5_IJNSA_ILi128EEENSA_ILi64EEENSA_ILi32EEEEEENS_10tfloat32_tENS5_IJlSB_lEEESI_SJ_NS4_8TiledMMAINS4_8MMA_AtomIJNS4_17SM100_MMA_TF32_SSISI_SI_fLi128ELi64ELNS4_4UMMA5MajorE0ELSO_0ELNSN_7ScaleInE0ELSP_0EEEEEENS4_6LayoutISC_NS5_IJNSA_ILi0EEEST_ST_EEEEENS5_IJNS4_10UnderscoreESW_SW_EEEEENS4_13SM90_TMA_LOADENS4_14ComposedLayoutINS4_7SwizzleILi3ELi4ELi3EEENS4_18smem_ptr_flag_bitsILi32EEENSS_INS5_IJNSA_ILi8EEESG_EEENS5_IJSG_SB_EEEEEEEvNS4_8identityESZ_S19_vS1A_EENS_8epilogue10collective18CollectiveEpilogueINS1C_23Sm100TmaWarpSpecializedILi4ELi2ELi16ELb1ELb0EEEJSH_NS5_IJNSS_ISE_SB_EENSS_INSA_ILi16EEESB_EEEEESI_SJ_SI_SJ_NS1C_6fusion15FusionCallbacksIS1G_NS1L_17LinearCombinationISI_fSI_fLNS_15FloatRoundStyleE2EEESH_S1K_JEEENS4_5SM1004TMEM4LOAD26SM100_TMEM_LOAD_32dp32b16xESZ_NS10_INS11_ILi2ELi4ELi3EEES14_NSS_INS5_IJS15_S1I_EEENS5_IJS1I_SB_EEEEEEENS4_39AutoVectorizingCopyWithAssumedAlignmentILi128EEENS4_14SM90_TMA_STOREES1Z_S21_S21_EEEvvEEEEvNT_6ParamsE)
	.align		4
        /*000c*/ 	.word	index@(__assertfail)
	.align		4
        /*0010*/ 	.word	0x00000000
	.align		4
        /*0014*/ 	.word	0xfffffffe
	.align		4
        /*0018*/ 	.word	0x00000000
	.align		4
        /*001c*/ 	.word	0xfffffffd
	.align		4
        /*0020*/ 	.word	0x00000000
	.align		4
        /*0024*/ 	.word	0xfffffffc


//--------------------- .nv.constant4             --------------------------
	.section	.nv.constant4,"a",@progbits
	.align	8
	.align		8
.nv.constant4:
        /*0000*/ 	.dword	__assertfail
	.align		8
        /*0008*/ 	.dword	__unnamed_1
	.align		8
        /*0010*/ 	.dword	__unnamed_2
	.align		8
        /*0018*/ 	.dword	_ZN40_INTERNAL_ec9e3b9e_4_k_cu_171e32f4_165234cuda3std3__45__cpo5beginE
	.align		8
        /*0020*/ 	.dword	_ZN40_INTERNAL_ec9e3b9e_4_k_cu_171e32f4_165234cuda3std3__45__cpo3endE
	.align		8
        /*0028*/ 	.dword	_ZN40_INTERNAL_ec9e3b9e_4_k_cu_171e32f4_165234cuda3std3__45__cpo6cbeginE
	.align		8
        /*0030*/ 	.dword	_ZN40_INTERNAL_ec9e3b9e_4_k_cu_171e32f4_165234cuda3std3__45__cpo4cendE
	.align		8
        /*0038*/ 	.dword	_ZN40_INTERNAL_ec9e3b9e_4_k_cu_171e32f4_165234cuda3std3__442_GLOBAL__N__ec9e3b9e_4_k_cu_171e32f4_165236ignoreE
	.align		8
        /*0040*/ 	.dword	_ZN40_INTERNAL_ec9e3b9e_4_k_cu_171e32f4_165234cuda3std3__419piecewise_constructE
	.align		8
        /*0048*/ 	.dword	_ZN40_INTERNAL_ec9e3b9e_4_k_cu_171e32f4_165234cuda3std3__48in_placeE
	.align		8
        /*0050*/ 	.dword	_ZN40_INTERNAL_ec9e3b9e_4_k_cu_171e32f4_165234cuda3std6ranges3__45__cpo4swapE
	.align		8
        /*0058*/ 	.dword	_ZN40_INTERNAL_ec9e3b9e_4_k_cu_171e32f4_165234cuda3std6ranges3__45__cpo9iter_moveE
	.align		8
        /*0060*/ 	.dword	_ZN40_INTERNAL_ec9e3b9e_4_k_cu_171e32f4_165234cute7productE
	.align		8
        /*0068*/ 	.dword	_ZN40_INTERNAL_ec9e3b9e_4_k_cu_171e32f4_165234cute1_E
	.align		8
        /*0070*/ 	.dword	$str$25
	.align		8
        /*0078*/ 	.dword	$str$26
	.align		8
        /*0080*/ 	.dword	$str$27
	.align		8
        /*0088*/ 	.dword	$str$28


//--------------------- .text._ZN7cutlass13device_kernelINS_4gemm6kernel13GemmUniversalIN4cute5tupleIJiiiiEEENS1_10collective13CollectiveMmaINS1_35MainloopSm100TmaUmmaWarpSpecializedILi2ELi2ELi4ENS5_IJNS4_1CILi1EEESB_SB_EEEEENS5_IJNSA_ILi128EEENSA_ILi64EEENSA_ILi32EEEEEENS_10tfloat32_tENS5_IJlSB_lEEESI_SJ_NS4_8TiledMMAINS4_8MMA_AtomIJNS4_17SM100_MMA_TF32_SSISI_SI_fLi128ELi64ELNS4_4UMMA5MajorE0ELSO_0ELNSN_7ScaleInE0ELSP_0EEEEEENS4_6LayoutISC_NS5_IJNSA_ILi0EEEST_ST_EEEEENS5_IJNS4_10UnderscoreESW_SW_EEEEENS4_13SM90_TMA_LOADENS4_14ComposedLayoutINS4_7SwizzleILi3ELi4ELi3EEENS4_18smem_ptr_flag_bitsILi32EEENSS_INS5_IJNSA_ILi8EEESG_EEENS5_IJSG_SB_EEEEEEEvNS4_8identityESZ_S19_vS1A_EENS_8epilogue10collective18CollectiveEpilogueINS1C_23Sm100TmaWarpSpecializedILi4ELi2ELi16ELb1ELb0EEEJSH_NS5_IJNSS_ISE_SB_EENSS_INSA_ILi16EEESB_EEEEESI_SJ_SI_SJ_NS1C_6fusion15FusionCallbacksIS1G_NS1L_17LinearCombinationISI_fSI_fLNS_15FloatRoundStyleE2EEESH_S1K_JEEENS4_5SM1004TMEM4LOAD26SM100_TMEM_LOAD_32dp32b16xESZ_NS10_INS11_ILi2ELi4ELi3EEES14_NSS_INS5_IJS15_S1I_EEENS5_IJS1I_SB_EEEEEEENS4_39AutoVectorizingCopyWithAssumedAlignmentILi128EEENS4_14SM90_TMA_STOREES1Z_S21_S21_EEEvvEEEEvNT_6ParamsE --------------------------
	.section	.text._ZN7cutlass13device_kernelINS_4gemm6kernel13GemmUniversalIN4cute5tupleIJiiiiEEENS1_10collective13CollectiveMmaINS1_35MainloopSm100TmaUmmaWarpSpecializedILi2ELi2ELi4ENS5_IJNS4_1CILi1EEESB_SB_EEEEENS5_IJNSA_ILi128EEENSA_ILi64EEENSA_ILi32EEEEEENS_10tfloat32_tENS5_IJlSB_lEEESI_SJ_NS4_8TiledMMAINS4_8MMA_AtomIJNS4_17SM100_MMA_TF32_SSISI_SI_fLi128ELi64ELNS4_4UMMA5MajorE0ELSO_0ELNSN_7ScaleInE0ELSP_0EEEEEENS4_6LayoutISC_NS5_IJNSA_ILi0EEEST_ST_EEEEENS5_IJNS4_10UnderscoreESW_SW_EEEEENS4_13SM90_TMA_LOADENS4_14ComposedLayoutINS4_7SwizzleILi3ELi4ELi3EEENS4_18smem_ptr_flag_bitsILi32EEENSS_INS5_IJNSA_ILi8EEESG_EEENS5_IJSG_SB_EEEEEEEvNS4_8identityESZ_S19_vS1A_EENS_8epilogue10collective18CollectiveEpilogueINS1C_23Sm100TmaWarpSpecializedILi4ELi2ELi16ELb1ELb0EEEJSH_NS5_IJNSS_ISE_SB_EENSS_INSA_ILi16EEESB_EEEEESI_SJ_SI_SJ_NS1C_6fusion15FusionCallbacksIS1G_NS1L_17LinearCombinationISI_fSI_fLNS_15FloatRoundStyleE2EEESH_S1K_JEEENS4_5SM1004TMEM4LOAD26SM100_TMEM_LOAD_32dp32b16xESZ_NS10_INS11_ILi2ELi4ELi3EEES14_NSS_INS5_IJS15_S1I_EEENS5_IJS1I_SB_EEEEEEENS4_39AutoVectorizingCopyWithAssumedAlignmentILi128EEENS4_14SM90_TMA_STOREES1Z_S21_S21_EEEvvEEEEvNT_6ParamsE,"ax",@progbits
	.align	128
.text._ZN7cutlass13device_kernelINS_4gemm6kernel13GemmUniversalIN4cute5tupleIJiiiiEEENS1_10collective13CollectiveMmaINS1_35MainloopSm100TmaUmmaWarpSpecializedILi2ELi2ELi4ENS5_IJNS4_1CILi1EEESB_SB_EEEEENS5_IJNSA_ILi128EEENSA_ILi64EEENSA_ILi32EEEEEENS_10tfloat32_tENS5_IJlSB_lEEESI_SJ_NS4_8TiledMMAINS4_8MMA_AtomIJNS4_17SM100_MMA_TF32_SSISI_SI_fLi128ELi64ELNS4_4UMMA5MajorE0ELSO_0ELNSN_7ScaleInE0ELSP_0EEEEEENS4_6LayoutISC_NS5_IJNSA_ILi0EEEST_ST_EEEEENS5_IJNS4_10UnderscoreESW_SW_EEEEENS4_13SM90_TMA_LOADENS4_14ComposedLayoutINS4_7SwizzleILi3ELi4ELi3EEENS4_18smem_ptr_flag_bitsILi32EEENSS_INS5_IJNSA_ILi8EEESG_EEENS5_IJSG_SB_EEEEEEEvNS4_8identityESZ_S19_vS1A_EENS_8epilogue10collective18CollectiveEpilogueINS1C_23Sm100TmaWarpSpecializedILi4ELi2ELi16ELb1ELb0EEEJSH_NS5_IJNSS_ISE_SB_EENSS_INSA_ILi16EEESB_EEEEESI_SJ_SI_SJ_NS1C_6fusion15FusionCallbacksIS1G_NS1L_17LinearCombinationISI_fSI_fLNS_15FloatRoundStyleE2EEESH_S1K_JEEENS4_5SM1004TMEM4LOAD26SM100_TMEM_LOAD_32dp32b16xESZ_NS10_INS11_ILi2ELi4ELi3EEES14_NSS_INS5_IJS15_S1I_EEENS5_IJS1I_SB_EEEEEEENS4_39AutoVectorizingCopyWithAssumedAlignmentILi128EEENS4_14SM90_TMA_STOREES1Z_S21_S21_EEEvvEEEEvNT_6ParamsE:
        .type           _ZN7cutlass13device_kernelINS_4gemm6kernel13GemmUniversalIN4cute5tupleIJiiiiEEENS1_10collective13CollectiveMmaINS1_35MainloopSm100TmaUmmaWarpSpecializedILi2ELi2ELi4ENS5_IJNS4_1CILi1EEESB_SB_EEEEENS5_IJNSA_ILi128EEENSA_ILi64EEENSA_ILi32EEEEEENS_10tfloat32_tENS5_IJlSB_lEEESI_SJ_NS4_8TiledMMAINS4_8MMA_AtomIJNS4_17SM100_MMA_TF32_SSISI_SI_fLi128ELi64ELNS4_4UMMA5MajorE0ELSO_0ELNSN_7ScaleInE0ELSP_0EEEEEENS4_6LayoutISC_NS5_IJNSA_ILi0EEEST_ST_EEEEENS5_IJNS4_10UnderscoreESW_SW_EEEEENS4_13SM90_TMA_LOADENS4_14ComposedLayoutINS4_7SwizzleILi3ELi4ELi3EEENS4_18smem_ptr_flag_bitsILi32EEENSS_INS5_IJNSA_ILi8EEESG_EEENS5_IJSG_SB_EEEEEEEvNS4_8identityESZ_S19_vS1A_EENS_8epilogue10collective18CollectiveEpilogueINS1C_23Sm100TmaWarpSpecializedILi4ELi2ELi16ELb1ELb0EEEJSH_NS5_IJNSS_ISE_SB_EENSS_INSA_ILi16EEESB_EEEEESI_SJ_SI_SJ_NS1C_6fusion15FusionCallbacksIS1G_NS1L_17LinearCombinationISI_fSI_fLNS_15FloatRoundStyleE2EEESH_S1K_JEEENS4_5SM1004TMEM4LOAD26SM100_TMEM_LOAD_32dp32b16xESZ_NS10_INS11_ILi2ELi4ELi3EEES14_NSS_INS5_IJS15_S1I_EEENS5_IJS1I_SB_EEEEEEENS4_39AutoVectorizingCopyWithAssumedAlignmentILi128EEENS4_14SM90_TMA_STOREES1Z_S21_S21_EEEvvEEEEvNT_6ParamsE,@function
        .size           _ZN7cutlass13device_kernelINS_4gemm6kernel13GemmUniversalIN4cute5tupleIJiiiiEEENS1_10collective13CollectiveMmaINS1_35MainloopSm100TmaUmmaWarpSpecializedILi2ELi2ELi4ENS5_IJNS4_1CILi1EEESB_SB_EEEEENS5_IJNSA_ILi128EEENSA_ILi64EEENSA_ILi32EEEEEENS_10tfloat32_tENS5_IJlSB_lEEESI_SJ_NS4_8TiledMMAINS4_8MMA_AtomIJNS4_17SM100_MMA_TF32_SSISI_SI_fLi128ELi64ELNS4_4UMMA5MajorE0ELSO_0ELNSN_7ScaleInE0ELSP_0EEEEEENS4_6LayoutISC_NS5_IJNSA_ILi0EEEST_ST_EEEEENS5_IJNS4_10UnderscoreESW_SW_EEEEENS4_13SM90_TMA_LOADENS4_14ComposedLayoutINS4_7SwizzleILi3ELi4ELi3EEENS4_18smem_ptr_flag_bitsILi32EEENSS_INS5_IJNSA_ILi8EEESG_EEENS5_IJSG_SB_EEEEEEEvNS4_8identityESZ_S19_vS1A_EENS_8epilogue10collective18CollectiveEpilogueINS1C_23Sm100TmaWarpSpecializedILi4ELi2ELi16ELb1ELb0EEEJSH_NS5_IJNSS_ISE_SB_EENSS_INSA_ILi16EEESB_EEEEESI_SJ_SI_SJ_NS1C_6fusion15FusionCallbacksIS1G_NS1L_17LinearCombinationISI_fSI_fLNS_15FloatRoundStyleE2EEESH_S1K_JEEENS4_5SM1004TMEM4LOAD26SM100_TMEM_LOAD_32dp32b16xESZ_NS10_INS11_ILi2ELi4ELi3EEES14_NSS_INS5_IJS15_S1I_EEENS5_IJS1I_SB_EEEEEEENS4_39AutoVectorizingCopyWithAssumedAlignmentILi128EEENS4_14SM90_TMA_STOREES1Z_S21_S21_EEEvvEEEEvNT_6ParamsE,(.L_x_170 - _ZN7cutlass13device_kernelINS_4gemm6kernel13GemmUniversalIN4cute5tupleIJiiiiEEENS1_10collective13CollectiveMmaINS1_35MainloopSm100TmaUmmaWarpSpecializedILi2ELi2ELi4ENS5_IJNS4_1CILi1EEESB_SB_EEEEENS5_IJNSA_ILi128EEENSA_ILi64EEENSA_ILi32EEEEEENS_10tfloat32_tENS5_IJlSB_lEEESI_SJ_NS4_8TiledMMAINS4_8MMA_AtomIJNS4_17SM100_MMA_TF32_SSISI_SI_fLi128ELi64ELNS4_4UMMA5MajorE0ELSO_0ELNSN_7ScaleInE0ELSP_0EEEEEENS4_6LayoutISC_NS5_IJNSA_ILi0EEEST_ST_EEEEENS5_IJNS4_10UnderscoreESW_SW_EEEEENS4_13SM90_TMA_LOADENS4_14ComposedLayoutINS4_7SwizzleILi3ELi4ELi3EEENS4_18smem_ptr_flag_bitsILi32EEENSS_INS5_IJNSA_ILi8EEESG_EEENS5_IJSG_SB_EEEEEEEvNS4_8identityESZ_S19_vS1A_EENS_8epilogue10collective18CollectiveEpilogueINS1C_23Sm100TmaWarpSpecializedILi4ELi2ELi16ELb1ELb0EEEJSH_NS5_IJNSS_ISE_SB_EENSS_INSA_ILi16EEESB_EEEEESI_SJ_SI_SJ_NS1C_6fusion15FusionCallbacksIS1G_NS1L_17LinearCombinationISI_fSI_fLNS_15FloatRoundStyleE2EEESH_S1K_JEEENS4_5SM1004TMEM4LOAD26SM100_TMEM_LOAD_32dp32b16xESZ_NS10_INS11_ILi2ELi4ELi3EEES14_NSS_INS5_IJS15_S1I_EEENS5_IJS1I_SB_EEEEEEENS4_39AutoVectorizingCopyWithAssumedAlignmentILi128EEENS4_14SM90_TMA_STOREES1Z_S21_S21_EEEvvEEEEvNT_6ParamsE)
        .other          _ZN7cutlass13device_kernelINS_4gemm6kernel13GemmUniversalIN4cute5tupleIJiiiiEEENS1_10collective13CollectiveMmaINS1_35MainloopSm100TmaUmmaWarpSpecializedILi2ELi2ELi4ENS5_IJNS4_1CILi1EEESB_SB_EEEEENS5_IJNSA_ILi128EEENSA_ILi64EEENSA_ILi32EEEEEENS_10tfloat32_tENS5_IJlSB_lEEESI_SJ_NS4_8TiledMMAINS4_8MMA_AtomIJNS4_17SM100_MMA_TF32_SSISI_SI_fLi128ELi64ELNS4_4UMMA5MajorE0ELSO_0ELNSN_7ScaleInE0ELSP_0EEEEEENS4_6LayoutISC_NS5_IJNSA_ILi0EEEST_ST_EEEEENS5_IJNS4_10UnderscoreESW_SW_EEEEENS4_13SM90_TMA_LOADENS4_14ComposedLayoutINS4_7SwizzleILi3ELi4ELi3EEENS4_18smem_ptr_flag_bitsILi32EEENSS_INS5_IJNSA_ILi8EEESG_EEENS5_IJSG_SB_EEEEEEEvNS4_8identityESZ_S19_vS1A_EENS_8epilogue10collective18CollectiveEpilogueINS1C_23Sm100TmaWarpSpecializedILi4ELi2ELi16ELb1ELb0EEEJSH_NS5_IJNSS_ISE_SB_EENSS_INSA_ILi16EEESB_EEEEESI_SJ_SI_SJ_NS1C_6fusion15FusionCallbacksIS1G_NS1L_17LinearCombinationISI_fSI_fLNS_15FloatRoundStyleE2EEESH_S1K_JEEENS4_5SM1004TMEM4LOAD26SM100_TMEM_LOAD_32dp32b16xESZ_NS10_INS11_ILi2ELi4ELi3EEES14_NSS_INS5_IJS15_S1I_EEENS5_IJS1I_SB_EEEEEEENS4_39AutoVectorizingCopyWithAssumedAlignmentILi128EEENS4_14SM90_TMA_STOREES1Z_S21_S21_EEEvvEEEEvNT_6ParamsE,@"STO_CUDA_ENTRY STV_DEFAULT"
_ZN7cutlass13device_kernelINS_4gemm6kernel13GemmUniversalIN4cute5tupleIJiiiiEEENS1_10collective13CollectiveMmaINS1_35MainloopSm100TmaUmmaWarpSpecializedILi2ELi2ELi4ENS5_IJNS4_1CILi1EEESB_SB_EEEEENS5_IJNSA_ILi128EEENSA_ILi64EEENSA_ILi32EEEEEENS_10tfloat32_tENS5_IJlSB_lEEESI_SJ_NS4_8TiledMMAINS4_8MMA_AtomIJNS4_17SM100_MMA_TF32_SSISI_SI_fLi128ELi64ELNS4_4UMMA5MajorE0ELSO_0ELNSN_7ScaleInE0ELSP_0EEEEEENS4_6LayoutISC_NS5_IJNSA_ILi0EEEST_ST_EEEEENS5_IJNS4_10UnderscoreESW_SW_EEEEENS4_13SM90_TMA_LOADENS4_14ComposedLayoutINS4_7SwizzleILi3ELi4ELi3EEENS4_18smem_ptr_flag_bitsILi32EEENSS_INS5_IJNSA_ILi8EEESG_EEENS5_IJSG_SB_EEEEEEEvNS4_8identityESZ_S19_vS1A_EENS_8epilogue10collective18CollectiveEpilogueINS1C_23Sm100TmaWarpSpecializedILi4ELi2ELi16ELb1ELb0EEEJSH_NS5_IJNSS_ISE_SB_EENSS_INSA_ILi16EEESB_EEEEESI_SJ_SI_SJ_NS1C_6fusion15FusionCallbacksIS1G_NS1L_17LinearCombinationISI_fSI_fLNS_15FloatRoundStyleE2EEESH_S1K_JEEENS4_5SM1004TMEM4LOAD26SM100_TMEM_LOAD_32dp32b16xESZ_NS10_INS11_ILi2ELi4ELi3EEES14_NSS_INS5_IJS15_S1I_EEENS5_IJS1I_SB_EEEEEEENS4_39AutoVectorizingCopyWithAssumedAlignmentILi128EEENS4_14SM90_TMA_STOREES1Z_S21_S21_EEEvvEEEEvNT_6ParamsE:
[----:B------:R-:W1:Y:S01]  /*0000*/  LDC R1, c[0x0][0x37c] ;  /* 0x0000df00ff017b82 */ /* 0x000e620000000800 */
[----:B------:R-:W2:Y:S01]  /*0010*/  S2R R81, SR_TID.X ;  /* 0x0000000000517919 */ /* 0x000ea20000002100 */
[----:B------:R-:W3:Y:S01]  /*0020*/  LDCU.64 UR4, c[0x0][0x890] ;  /* 0x00011200ff0477ac */ /* 0x000ee20008000a00 */
[----:B------:R-:W-:Y:S02]  /*0030*/  PRMT R67, RZ, 0x7610, R67 ;  /* 0x00007610ff437816 */ /* 0x000fe40000000043 */
[----:B------:R-:W-:Y:S01]  /*0040*/  ELECT P5, URZ, PT ;  /* 0x0000000000ff782f */ /* 0x000fe200038a0000 */
[----:B------:R-:W4:Y:S01]  /*0050*/  LDCU.64 UR46, c[0x0][0x358] ;  /* 0x00006b00ff2e77ac */ /* 0x000f220008000a00 */
[----:B---3--:R-:W-:-:S04]  /*0060*/  UISETP.NE.U32.AND UP0, UPT, UR4, URZ, UPT ;  /* 0x000000ff0400728c */ /* 0x008fc8000bf05070 */
[----:B------:R-:W-:Y:S01]  /*0070*/  UISETP.NE.AND.EX UP0, UPT, UR5, URZ, UPT, UP0 ;  /* 0x000000ff0500728c */ /* 0x000fe2000bf05300 */
[----:B--2---:R-:W-:-:S05]  /*0080*/  SHF.R.U32.HI R72, RZ, 0x5, R81 ;  /* 0x00000005ff487819 */ /* 0x004fca0000011651 */
[----:B------:R-:W2:Y:S02]  /*0090*/  SHFL.IDX PT, R0, R72, RZ, 0x1f ;  /* 0x00001fff48007589 */ /* 0x000ea400000e0000 */
[----:B--2---:R-:W-:Y:S01]  /*00a0*/  R2UR UR8, R0 ;  /* 0x00000000000872ca */ /* 0x004fe200000e0000 */
[----:B-1--4-:R-:W-:-:S14]  /*00b0*/  BRA.U UP0, `(.L_x_0) ;  /* 0x00000001002c7547 */ /* 0x012fdc000b800000 */
[----:B------:R-:W1:Y:S02]  /*00c0*/  LDCU.64 UR6, c[0x0][0x888] ;  /* 0x00011100ff0677ac */ /* 0x000e640008000a00 */
[----:B-1----:R-:W-:-:S04]  /*00d0*/  UISETP.NE.U32.AND UP0, UPT, UR6, URZ, UPT ;  /* 0x000000ff0600728c */ /* 0x002fc8000bf05070 */
[----:B------:R-:W-:-:S09]  /*00e0*/  UISETP.NE.AND.EX UP0, UPT, UR7, URZ, UPT, UP0 ;  /* 0x000000ff0700728c */ /* 0x000fd2000bf05300 */
[----:B------:R-:W-:Y:S05]  /*00f0*/  BRA.U !UP0, `(.L_x_1) ;  /* 0x0000000108107547 */ /* 0x000fea000b800000 */
[----:B------:R-:W1:Y:S02]  /*0100*/  LDC.64 R2, c[0x0][0x888] ;  /* 0x00022200ff027b82 */ /* 0x000e640000000a00 */
[----:B-1----:R1:W5:Y:S01]  /*0110*/  LDG.E R35, desc[UR46][R2.64] ;  /* 0x0000002e02237981 */ /* 0x002362000c1e1900 */
[----:B------:R-:W-:Y:S01]  /*0120*/  HFMA2 R67, -RZ, RZ, 0, 5.9604644775390625e-08 ;  /* 0x00000001ff437431 */ /* 0x000fe200000001ff */
[----:B------:R-:W-:Y:S05]  /*0130*/  BRA `(.L_x_0) ;  /* 0x00000000000c7947 */ /* 0x000fea0003800000 */
.L_x_1:
[----:B------:R-:W1:Y:S01]  /*0140*/  LDCU UR6, c[0x0][0x880] ;  /* 0x00011000ff0677ac */ /* 0x000e620008000800 */
[----:B------:R-:W-:Y:S01]  /*0150*/  HFMA2 R67, -RZ, RZ, 0, 5.9604644775390625e-08 ;  /* 0x00000001ff437431 */ /* 0x000fe200000001ff */
[----:B-1----:R-:W-:-:S07]  /*0160*/  MOV R35, UR6 ;  /* 0x0000000600237c02 */ /* 0x002fce0008000f00 */
.L_x_0:
[----:B------:R-:W2:Y:S02]  /*0170*/  LDCU.64 UR6, c[0x0][0x8b0] ;  /* 0x00011600ff0677ac */ /* 0x000ea40008000a00 */
[----:B--2---:R-:W-:-:S04]  /*0180*/  UISETP.NE.U32.AND UP0, UPT, UR6, URZ, UPT ;  /* 0x000000ff0600728c */ /* 0x004fc8000bf05070 */
[----:B------:R-:W-:-:S09]  /*0190*/  UISETP.NE.AND.EX UP0, UPT, UR7, URZ, UPT, UP0 ;  /* 0x000000ff0700728c */ /* 0x000fd2000bf05300 */
[----:B------:R-:W-:Y:S05]  /*01a0*/  BRA.U UP0, `(.L_x_2) ;  /* 0x0000000100247547 */ /* 0x000fea000b800000 */
[----:B------:R-:W2:Y:S02]  /*01b0*/  LDCU.64 UR6, c[0x0][0x8a8] ;  /* 0x00011500ff0677ac */ /* 0x000ea40008000a00 */
[----:B--2---:R-:W-:-:S04]  /*01c0*/  UISETP.NE.U32.AND UP0, UPT, UR6, URZ, UPT ;  /* 0x000000ff0600728c */ /* 0x004fc8000bf05070 */
[----:B------:R-:W-:-:S09]  /*01d0*/  UISETP.NE.AND.EX UP0, UPT, UR7, URZ, UPT, UP0 ;  /* 0x000000ff0700728c */ /* 0x000fd2000bf05300 */
[----:B------:R-:W-:Y:S05]  /*01e0*/  BRA.U !UP0, `(.L_x_3) ;  /* 0x00000001080c7547 */ /* 0x000fea000b800000 */
[----:B------:R-:W2:Y:S02]  /*01f0*/  LDC.64 R32, c[0x0][0x8a8] ;  /* 0x00022a00ff207b82 */ /* 0x000ea40000000a00 */
[----:B--2---:R2:W5:Y:S01]  /*0200*/  LDG.E R32, desc[UR46][R32.64] ;  /* 0x0000002e20207981 */ /* 0x004562000c1e1900 */
[----:B------:R-:W-:Y:S05]  /*0210*/  BRA `(.L_x_2) ;  /* 0x0000000000087947 */ /* 0x000fea0003800000 */
.L_x_3:
[----:B------:R-:W2:Y:S02]  /*0220*/  LDCU UR6, c[0x0][0x8a0] ;  /* 0x00011400ff0677ac */ /* 0x000ea40008000800 */
[----:B--2---:R-:W-:Y:S02]  /*0230*/  MOV R32, UR6 ;  /* 0x0000000600207c02 */ /* 0x004fe40008000f00 */
.L_x_2:
[----:B------:R-:W-:Y:S01]  /*0240*/  IMAD.U32 R0, RZ, RZ, UR8 ;  /* 0x00000008ff007e24 */ /* 0x000fe2000f8e00ff */
[----:B------:R-:W-:Y:S04]  /*0250*/  BSSY.RECONVERGENT B0, `(.L_x_4) ;  /* 0x000000c000007945 */ /* 0x000fe80003800200 */
[C---:B------:R-:W-:Y:S02]  /*0260*/  ISETP.NE.OR P1, PT, R0.reuse, 0x1, !P5 ;  /* 0x000000010000780c */ /* 0x040fe40006f25670 */
[----:B------:R-:W-:-:S11]  /*0270*/  ISETP.NE.OR P0, PT, R0, 0x3, !P5 ;  /* 0x000000030000780c */ /* 0x000fd60006f05670 */
[----:B------:R-:W-:Y:S05]  /*0280*/  @P1 BRA `(.L_x_5) ;  /* 0x0000000000201947 */ /* 0x000fea0003800000 */
[----:B------:R-:W3:Y:S02]  /*0290*/  LDCU.64 UR6, c[0x0][0x348] ;  /* 0x00006900ff0677ac */ /* 0x000ee40008000a00 */
[----:B---3--:R-:W-:Y:S02]  /*02a0*/  UIADD3 UR10, UP1, UPT, UR6, 0x80, URZ ;  /* 0x00000080060a7890 */ /* 0x008fe4000ff3e0ff */
[----:B------:R-:W-:Y:S02]  /*02b0*/  UIADD3 UR6, UP0, UPT, UR6, 0x180, URZ ;  /* 0x0000018006067890 */ /* 0x000fe4000ff1e0ff */
[----:B------:R-:W-:Y:S02]  /*02c0*/  UIADD3.X UR11, UPT, UPT, URZ, UR7, URZ, UP1, !UPT ;  /* 0x00000007ff0b7290 */ /* 0x000fe40008ffe4ff */
[----:B------:R-:W-:-:S07]  /*02d0*/  UIADD3.X UR7, UPT, UPT, URZ, UR7, URZ, UP0, !UPT ;  /* 0x00000007ff077290 */ /* 0x000fce00087fe4ff */
[----:B------:R3:W-:Y:S02]  /*02e0*/  UTMACCTL.PF [UR10] ;  /* 0x000000000a0079b9 */ /* 0x0007e40008040000 */
[----:B------:R3:W-:Y:S02]  /*02f0*/  UTMACCTL.PF [UR6] ;  /* 0x00000000060079b9 */ /* 0x0007e40008040000 */
[----:B---3--:R-:W-:Y:S01]  /*0300*/  NOP ;  /* 0x0000000000007918 */ /* 0x008fe20000000000 */
.L_x_5:
[----:B------:R-:W-:Y:S05]  /*0310*/  BSYNC.RECONVERGENT B0 ;  /* 0x0000000000007941 */ /* 0x000fea0003800200 */
.L_x_4:
[----:B------:R-:W-:Y:S04]  /*0320*/  BSSY.RECONVERGENT B0, `(.L_x_6) ;  /* 0x000000a000007945 */ /* 0x000fe80003800200 */
        /* <DEDUP_REMOVED lines=9> */
.L_x_7:
[----:B------:R-:W-:Y:S05]  /*03c0*/  BSYNC.RECONVERGENT B0 ;  /* 0x0000000000007941 */ /* 0x000fea0003800200 */
.L_x_6:
[----:B------:R-:W3:Y:S01]  /*03d0*/  LDCU.64 UR6, c[0x0][0x888] ;  /* 0x00011100ff0677ac */ /* 0x000ee20008000a00 */
[----:B------:R-:W-:Y:S02]  /*03e0*/  UISETP.EQ.U32.AND UP1, UPT, UR4, URZ, UPT ;  /* 0x000000ff0400728c */ /* 0x000fe4000bf22070 */
[----:B------:R-:W-:Y:S02]  /*03f0*/  UPLOP3.LUT UP2, UPT, UPT, UPT, UPT, 0x80, 0x8 ;  /* 0x000000000008789c */ /* 0x000fe40003f4f070 */
[----:B---3--:R-:W-:-:S04]  /*0400*/  UISETP.NE.U32.AND UP0, UPT, UR6, URZ, UPT ;  /* 0x000000ff0600728c */ /* 0x008fc8000bf05070 */
[----:B------:R-:W-:-:S04]  /*0410*/  UISETP.NE.AND.EX UP0, UPT, UR7, URZ, UPT, UP0 ;  /* 0x000000ff0700728c */ /* 0x000fc8000bf05300 */
[----:B------:R-:W-:-:S04]  /*0420*/  UISETP.EQ.OR.EX UP3, UPT, UR5, URZ, !UP0, UP1 ;  /* 0x000000ff0500728c */ /* 0x000fc8000c762710 */
[----:B------:R-:W-:-:S05]  /*0430*/  UP2UR UR50, UPR, URZ, 0x8 ;  /* 0x00000008ff327883 */ /* 0x000fca0008000000 */
[----:B------:R-:W-:Y:S07]  /*0440*/  BRA.U !UP3, `(.L_x_8) ;  /* 0x000000010b207547 */ /* 0x000fee000b800000 */
[----:B------:R-:W-:Y:S01]  /*0450*/  UISETP.NE.U32.AND UP2, UPT, UR4, URZ, UPT ;  /* 0x000000ff0400728c */ /* 0x000fe2000bf45070 */
[----:B-----5:R-:W-:Y:S01]  /*0460*/  FSETP.NEU.AND P0, PT, R35, RZ, PT ;  /* 0x000000ff2300720b */ /* 0x020fe20003f0d000 */
[----:B------:R-:W-:Y:S02]  /*0470*/  USEL UR4, URZ, 0xffffffff, UP0 ;  /* 0xffffffffff047887 */ /* 0x000fe40008000000 */
[----:B------:R-:W-:-:S10]  /*0480*/  UISETP.NE.AND.EX UP2, UPT, UR5, URZ, UPT, UP2 ;  /* 0x000000ff0500728c */ /* 0x000fd4000bf45320 */
[----:B------:R-:W-:Y:S01]  /*0490*/  VOTEU.ANY UP1, P0 ;  /* 0x0000000000ff7886 */ /* 0x000fe20000020100 */
[----:B------:R-:W-:-:S04]  /*04a0*/  @!UP2 USEL UR4, URZ, 0xffffffff, UP1 ;  /* 0xffffffffff04a887 */ /* 0x000fc80008800000 */
[----:B------:R-:W-:-:S04]  /*04b0*/  ULOP3.LUT UR4, UR4, 0x1, URZ, 0xc0, !UPT ;  /* 0x0000000104047892 */ /* 0x000fc8000f8ec0ff */
[----:B------:R-:W-:-:S11]  /*04c0*/  UISETP.NE.U32.AND UP2, UPT, UR4, 0x1, UPT ;  /* 0x000000010400788c */ /* 0x000fd6000bf45070 */
.L_x_8:
[----:B-1----:R-:W1:Y:S01]  /*04d0*/  SHFL.IDX PT, R2, R72, RZ, 0x1f ;  /* 0x00001fff48027589 */ /* 0x002e6200000e0000 */
[----:B------:R-:W-:-:S04]  /*04e0*/  UISETP.NE.AND UP1, UPT, UR8, 0x2, UPT ;  /* 0x000000020800788c */ /* 0x000fc8000bf25270 */
[----:B------:R-:W-:Y:S01]  /*04f0*/  USEL UR6, URZ, 0x1, UP1 ;  /* 0x00000001ff067887 */ /* 0x000fe20008800000 */
[----:B-1----:R-:W-:-:S13]  /*0500*/  ISETP.NE.AND P0, PT, R2, RZ, PT ;  /* 0x000000ff0200720c */ /* 0x002fda0003f05270 */
[----:B------:R-:W-:Y:S05]  /*0510*/  @P0 BRA `(.L_x_9) ;  /* 0x0000000000380947 */ /* 0x000fea0003800000 */
[----:B------:R-:W1:Y:S01]  /*0520*/  S2UR UR5, SR_CgaCtaId ;  /* 0x00000000000579c3 */ /* 0x000e620000008800 */
[----:B------:R-:W-:Y:S01]  /*0530*/  UMOV UR7, 0x400 ;  /* 0x0000040000077882 */ /* 0x000fe20000000000 */
[----:B------:R-:W-:Y:S01]  /*0540*/  UMOV UR4, 0x1 ;  /* 0x0000000100047882 */ /* 0x000fe20000000000 */
[----:B------:R-:W-:Y:S01]  /*0550*/  ELECT P0, URZ, PT ;  /* 0x0000000000ff782f */ /* 0x000fe20003800000 */
[----:B------:R-:W-:-:S04]  /*0560*/  UIADD3 UR10, UPT, UPT, -UR4, 0x100000, URZ ;  /* 0x00100000040a7890 */ /* 0x000fc8000fffe1ff */
[----:B------:R-:W-:Y:S02]  /*0570*/  USHF.L.U32 UR11, UR10, 0xb, URZ ;  /* 0x0000000b0a0b7899 */ /* 0x000fe400080006ff */
[----:B------:R-:W-:Y:S02]  /*0580*/  USHF.L.U32 UR10, UR10, 0x1, URZ ;  /* 0x000000010a0a7899 */ /* 0x000fe400080006ff */
[----:B-1----:R-:W-:Y:S01]  /*0590*/  ULEA UR5, UR5, UR7, 0x18 ;  /* 0x0000000705057291 */ /* 0x002fe2000f8ec0ff */
[----:B------:R-:W1:Y:S11]  /*05a0*/  FENCE.VIEW.ASYNC.S ;  /* 0x00000000000073c6 */ /* 0x000e760000000000 */
[----:B-1----:R1:W3:Y:S01]  /*05b0*/  SYNCS.EXCH.64 URZ, [UR5], UR10 ;  /* 0x0000000a05ff75b2 */ /* 0x0022e20008000100 */
[----:B------:R1:W4:Y:S01]  /*05c0*/  SYNCS.EXCH.64 URZ, [UR5+0x10], UR10 ;  /* 0x0000100a05ff75b2 */ /* 0x0003220008000100 */
[----:B------:R1:W1:Y:S01]  /*05d0*/  SYNCS.EXCH.64 URZ, [UR5+0x8], UR10 ;  /* 0x0000080a05ff75b2 */ /* 0x0002620008000100 */
[----:B------:R1:W1:Y:S01]  /*05e0*/  SYNCS.EXCH.64 URZ, [UR5+0x18], UR10 ;  /* 0x0000180a05ff75b2 */ /* 0x0002620008000100 */
[----:B------:R-:W-:Y:S01]  /*05f0*/  NOP ;  /* 0x0000000000007918 */ /* 0x000fe20000000000 */
.L_x_9:
[----:B------:R-:W2:Y:S01]  /*0600*/  SHFL.IDX PT, R2, R72, RZ, 0x1f ;  /* 0x00001fff48027589 */ /* 0x000ea200000e0000 */
[----:B------:R-:W-:Y:S01]  /*0610*/  NOP ;  /* 0x0000000000007918 */ /* 0x000fe20000000000 */
[----:B--2---:R-:W-:-:S13]  /*0620*/  ISETP.NE.AND P0, PT, R2, 0x1, PT ;  /* 0x000000010200780c */ /* 0x004fda0003f05270 */
[----:B------:R-:W-:Y:S05]  /*0630*/  @P0 BRA `(.L_x_10) ;  /* 0x0000000000580947 */ /* 0x000fea0003800000 */
[----:B------:R-:W2:Y:S01]  /*0640*/  S2UR UR7, SR_CgaCtaId ;  /* 0x00000000000779c3 */ /* 0x000ea20000008800 */
[----:B------:R-:W-:Y:S01]  /*0650*/  UMOV UR9, 0x400 ;  /* 0x0000040000097882 */ /* 0x000fe20000000000 */
[----:B-1----:R-:W-:Y:S01]  /*0660*/  UMOV UR5, 0x20 ;  /* 0x0000002000057882 */ /* 0x002fe20000000000 */
[----:B------:R-:W-:Y:S01]  /*0670*/  UMOV UR4, 0x80 ;  /* 0x0000008000047882 */ /* 0x000fe20000000000 */
[----:B------:R-:W-:-:S04]  /*0680*/  UIADD3 UR10, UPT, UPT, -UR5, 0x100000, URZ ;  /* 0x00100000050a7890 */ /* 0x000fc8000fffe1ff */
[----:B------:R-:W-:Y:S02]  /*0690*/  USHF.L.U32 UR11, UR10, 0xb, URZ ;  /* 0x0000000b0a0b7899 */ /* 0x000fe400080006ff */
[----:B------:R-:W-:Y:S02]  /*06a0*/  USHF.L.U32 UR10, UR10, 0x1, URZ ;  /* 0x000000010a0a7899 */ /* 0x000fe400080006ff */
[----:B------:R-:W-:-:S04]  /*06b0*/  UIADD3 UR4, UPT, UPT, -UR4, 0x100000, URZ ;  /* 0x0010000004047890 */ /* 0x000fc8000fffe1ff */
[----:B------:R-:W-:Y:S02]  /*06c0*/  USHF.L.U32 UR5, UR4, 0xb, URZ ;  /* 0x0000000b04057899 */ /* 0x000fe400080006ff */
[----:B------:R-:W-:Y:S01]  /*06d0*/  USHF.L.U32 UR4, UR4, 0x1, URZ ;  /* 0x0000000104047899 */ /* 0x000fe200080006ff */
[----:B------:R-:W-:Y:S01]  /*06e0*/  ELECT P0, URZ, PT ;  /* 0x0000000000ff782f */ /* 0x000fe20003800000 */
[----:B--2---:R-:W-:Y:S01]  /*06f0*/  ULEA UR7, UR7, UR9, 0x18 ;  /* 0x0000000907077291 */ /* 0x004fe2000f8ec0ff */
[----:B------:R-:W1:Y:S11]  /*0700*/  FENCE.VIEW.ASYNC.S ;  /* 0x00000000000073c6 */ /* 0x000e760000000000 */
[----:B-1----:R2:W1:Y:S01]  /*0710*/  SYNCS.EXCH.64 URZ, [UR7+0x20], UR10 ;  /* 0x0000200a07ff75b2 */ /* 0x0024620008000100 */
[----:B------:R2:W1:Y:S01]  /*0720*/  SYNCS.EXCH.64 URZ, [UR7+0x40], UR4 ;  /* 0x0000400407ff75b2 */ /* 0x0004620008000100 */
[----:B------:R2:W1:Y:S01]  /*0730*/  SYNCS.EXCH.64 URZ, [UR7+0x28], UR10 ;  /* 0x0000280a07ff75b2 */ /* 0x0004620008000100 */
[----:B------:R2:W1:Y:S01]  /*0740*/  SYNCS.EXCH.64 URZ, [UR7+0x48], UR4 ;  /* 0x0000480407ff75b2 */ /* 0x0004620008000100 */
[----:B------:R2:W1:Y:S01]  /*0750*/  SYNCS.EXCH.64 URZ, [UR7+0x30], UR10 ;  /* 0x0000300a07ff75b2 */ /* 0x0004620008000100 */
[----:B------:R2:W1:Y:S01]  /*0760*/  SYNCS.EXCH.64 URZ, [UR7+0x50], UR4 ;  /* 0x0000500407ff75b2 */ /* 0x0004620008000100 */
[----:B------:R2:W1:Y:S01]  /*0770*/  SYNCS.EXCH.64 URZ, [UR7+0x38], UR10 ;  /* 0x0000380a07ff75b2 */ /* 0x0004620008000100 */
[----:B------:R2:W1:Y:S02]  /*0780*/  SYNCS.EXCH.64 URZ, [UR7+0x58], UR4 ;  /* 0x0000580407ff75b2 */ /* 0x0004640008000100 */
[----:B--2---:R-:W-:Y:S01]  /*0790*/  NOP ;  /* 0x0000000000007918 */ /* 0x004fe20000000000 */
.L_x_10:
[----:B------:R-:W2:Y:S01]  /*07a0*/  SHFL.IDX PT, R2, R72, RZ, 0x1f ;  /* 0x00001fff48027589 */ /* 0x000ea200000e0000 */
[----:B------:R-:W-:Y:S01]  /*07b0*/  NOP ;  /* 0x0000000000007918 */ /* 0x000fe20000000000 */
[----:B--2---:R-:W-:-:S13]  /*07c0*/  ISETP.NE.AND P0, PT, R2, 0x3, PT ;  /* 0x000000030200780c */ /* 0x004fda0003f05270 */
[----:B------:R-:W-:Y:S05]  /*07d0*/  @P0 BRA `(.L_x_11) ;  /* 0x0000000000300947 */ /* 0x000fea0003800000 */
[----:B-1----:R-:W1:Y:S01]  /*07e0*/  S2UR UR5, SR_CgaCtaId ;  /* 0x00000000000579c3 */ /* 0x002e620000008800 */
        /* <DEDUP_REMOVED lines=8> */
[----:B-1----:R2:W1:Y:S01]  /*0870*/  SYNCS.EXCH.64 URZ, [UR5+0x60], UR10 ;  /* 0x0000600a05ff75b2 */ /* 0x0024620008000100 */
[----:B------:R2:W1:Y:S02]  /*0880*/  SYNCS.EXCH.64 URZ, [UR5+0x68], UR10 ;  /* 0x0000680a05ff75b2 */ /* 0x0004640008000100 */
[----:B--2---:R-:W-:Y:S01]  /*0890*/  NOP ;  /* 0x0000000000007918 */ /* 0x004fe20000000000 */
.L_x_11:
[----:B------:R-:W2:Y:S01]  /*08a0*/  SHFL.IDX PT, R2, R72, RZ, 0x1f ;  /* 0x00001fff48027589 */ /* 0x000ea200000e0000 */
[----:B------:R-:W-:Y:S01]  /*08b0*/  NOP ;  /* 0x0000000000007918 */ /* 0x000fe20000000000 */
[----:B--2---:R-:W-:-:S13]  /*08c0*/  ISETP.NE.AND P0, PT, R2, 0x4, PT ;  /* 0x000000040200780c */ /* 0x004fda0003f05270 */
[----:B------:R-:W-:Y:S05]  /*08d0*/  @P0 BRA `(.L_x_12) ;  /* 0x00000000004c0947 */ /* 0x000fea0003800000 */
[----:B-1----:R-:W1:Y:S01]  /*08e0*/  S2UR UR5, SR_CgaCtaId ;  /* 0x00000000000579c3 */ /* 0x002e620000008800 */
[----:B------:R-:W-:Y:S01]  /*08f0*/  UMOV UR9, 0x100 ;  /* 0x0000010000097882 */ /* 0x000fe20000000000 */
[----:B------:R-:W-:Y:S01]  /*0900*/  UMOV UR7, 0x400 ;  /* 0x0000040000077882 */ /* 0x000fe20000000000 */
[----:B------:R-:W-:Y:S01]  /*0910*/  USEL UR9, UR9, 0xe0, UP2 ;  /* 0x000000e009097887 */ /* 0x000fe20009000000 */
[----:B------:R-:W-:Y:S01]  /*0920*/  UMOV UR4, 0x1 ;  /* 0x0000000100047882 */ /* 0x000fe20000000000 */
[----:B------:R-:W-:Y:S01]  /*0930*/  ELECT P0, URZ, PT ;  /* 0x0000000000ff782f */ /* 0x000fe20003800000 */
[----:B------:R-:W-:-:S04]  /*0940*/  UIADD3 UR10, UPT, UPT, -UR4, 0x100000, URZ ;  /* 0x00100000040a7890 */ /* 0x000fc8000fffe1ff */
[----:B------:R-:W-:Y:S02]  /*0950*/  USHF.L.U32 UR11, UR10, 0xb, URZ ;  /* 0x0000000b0a0b7899 */ /* 0x000fe400080006ff */
[----:B------:R-:W-:Y:S02]  /*0960*/  USHF.L.U32 UR10, UR10, 0x1, URZ ;  /* 0x000000010a0a7899 */ /* 0x000fe400080006ff */
[----:B------:R-:W-:-:S04]  /*0970*/  UIADD3 UR12, UPT, UPT, -UR9, 0x100000, URZ ;  /* 0x00100000090c7890 */ /* 0x000fc8000fffe1ff */
[----:B------:R-:W-:Y:S02]  /*0980*/  USHF.L.U32 UR13, UR12, 0xb, URZ ;  /* 0x0000000b0c0d7899 */ /* 0x000fe400080006ff */
[----:B------:R-:W-:Y:S02]  /*0990*/  USHF.L.U32 UR12, UR12, 0x1, URZ ;  /* 0x000000010c0c7899 */ /* 0x000fe400080006ff */
[----:B-1----:R-:W-:Y:S01]  /*09a0*/  ULEA UR5, UR5, UR7, 0x18 ;  /* 0x0000000705057291 */ /* 0x002fe2000f8ec0ff */
[----:B------:R-:W1:Y:S11]  /*09b0*/  FENCE.VIEW.ASYNC.S ;  /* 0x00000000000073c6 */ /* 0x000e760000000000 */
[----:B-1----:R2:W1:Y:S01]  /*09c0*/  SYNCS.EXCH.64 URZ, [UR5+0x70], UR10 ;  /* 0x0000700a05ff75b2 */ /* 0x0024620008000100 */
[----:B------:R2:W1:Y:S01]  /*09d0*/  SYNCS.EXCH.64 URZ, [UR5+0x80], UR12 ;  /* 0x0000800c05ff75b2 */ /* 0x0004620008000100 */
[----:B------:R2:W1:Y:S01]  /*09e0*/  SYNCS.EXCH.64 URZ, [UR5+0x78], UR10 ;  /* 0x0000780a05ff75b2 */ /* 0x0004620008000100 */
[----:B------:R2:W1:Y:S02]  /*09f0*/  SYNCS.EXCH.64 URZ, [UR5+0x88], UR12 ;  /* 0x0000880c05ff75b2 */ /* 0x0004640008000100 */
[----:B--2---:R-:W-:Y:S01]  /*0a00*/  NOP ;  /* 0x0000000000007918 */ /* 0x004fe20000000000 */
.L_x_12:
        /* <DEDUP_REMOVED lines=26> */
.L_x_13:
        /* <DEDUP_REMOVED lines=18> */
.L_x_14:
[----:B-1----:R-:W1:Y:S01]  /*0cd0*/  S2UR UR5, SR_CTAID.X ;  /* 0x00000000000579c3 */ /* 0x002e620000002500 */
[----:B------:R-:W-:-:S05]  /*0ce0*/  CS2R.32 R68, SR_CgaSize ;  /* 0x0000000000447805 */ /* 0x000fca0000008a00 */
[----:B------:R-:W-:-:S05]  /*0cf0*/  IMAD R68, R68, -0xa0, RZ ;  /* 0xffffff6044447824 */ /* 0x000fca00078e02ff */
[----:B------:R-:W-:-:S14]  /*0d00*/  R2UR UR9, R68 ;  /* 0x00000000440972ca */ /* 0x000fdc00000e0000 */
[----:B------:R-:W2:Y:S01]  /*0d10*/  LDCU UR9, c[0x0][UR9+0x2b0] ;  /* 0x00005600090977ac */ /* 0x000ea20008000800 */
[----:B------:R-:W-:Y:S01]  /*0d20*/  NOP ;  /* 0x0000000000007918 */ /* 0x000fe20000000000 */
[----:B------:R-:W-:-:S05]  /*0d30*/  CS2R.32 R68, SR_CgaSize ;  /* 0x0000000000447805 */ /* 0x000fca0000008a00 */
[----:B------:R-:W-:-:S05]  /*0d40*/  IMAD R68, R68, -0xa0, RZ ;  /* 0xffffff6044447824 */ /* 0x000fca00078e02ff */
[----:B------:R-:W-:-:S14]  /*0d50*/  R2UR UR7, R68 ;  /* 0x00000000440772ca */ /* 0x000fdc00000e0000 */
[----:B------:R-:W3:Y:S01]  /*0d60*/  LDCU UR7, c[0x0][UR7+0x2b4] ;  /* 0x00005680070777ac */ /* 0x000ee20008000800 */
[----:B------:R-:W4:Y:S08]  /*0d70*/  S2UR UR4, SR_CTAID.Y ;  /* 0x00000000000479c3 */ /* 0x000f300000002600 */
[----:B------:R-:W3:Y:S01]  /*0d80*/  LDC R9, c[0x0][0xb24] ;  /* 0x0002c900ff097b82 */ /* 0x000ee20000000800 */
[----:B-1----:R-:W-:-:S02]  /*0d90*/  I2FP.F32.U32 R4, UR5 ;  /* 0x0000000500047c45 */ /* 0x002fc40008201000 */
[----:B------:R-:W-:-:S05]  /*0da0*/  CS2R.32 R5, SR_CgaSize ;  /* 0x0000000000057805 */ /* 0x000fca0000008a00 */
[----:B------:R-:W-:-:S06]  /*0db0*/  IMAD R5, R5, -0xa0, RZ ;  /* 0xffffff6005057824 */ /* 0x000fcc00078e02ff */
[----:B------:R-:W1:Y:S01]  /*0dc0*/  LDC R5, c[0x0][R5+0x2a0] ;  /* 0x0000a80005057b82 */ /* 0x000e620000000800 */
[----:B------:R-:W-:Y:S01]  /*0dd0*/  MOV R21, UR5 ;  /* 0x0000000500157c02 */ /* 0x000fe20008000f00 */
[----:B--2---:R-:W-:Y:S01]  /*0de0*/  FMUL R4, R4, UR9 ;  /* 0x0000000904047c20 */ /* 0x004fe20008400000 */
[----:B----4-:R-:W-:Y:S02]  /*0df0*/  I2FP.F32.U32 R2, UR4 ;  /* 0x0000000400027c45 */ /* 0x010fe40008201000 */
[----:B------:R-:W-:-:S05]  /*0e00*/  CS2R.32 R3, SR_CgaSize ;  /* 0x0000000000037805 */ /* 0x000fca0000008a00 */
[----:B------:R-:W-:-:S06]  /*0e10*/  IMAD R3, R3, -0xa0, RZ ;  /* 0xffffff6003037824 */ /* 0x000fcc00078e02ff */
[----:B------:R-:W2:Y:S01]  /*0e20*/  LDC R3, c[0x0][R3+0x2a4] ;  /* 0x0000a90003037b82 */ /* 0x000ea20000000800 */
[----:B------:R-:W4:Y:S01]  /*0e30*/  F2I.U32.TRUNC.NTZ R68, R4 ;  /* 0x0000000400447305 */ /* 0x000f22000020f000 */
[----:B------:R-:W-:Y:S01]  /*0e40*/  MOV R20, UR4 ;  /* 0x0000000400147c02 */ /* 0x000fe20008000f00 */
[----:B---3--:R-:W-:-:S05]  /*0e50*/  FMUL R2, R2, UR7 ;  /* 0x0000000702027c20 */ /* 0x008fca0008400000 */
[----:B------:R-:W-:Y:S01]  /*0e60*/  BAR.SYNC.DEFER_BLOCKING 0x0 ;  /* 0x0000000000007b1d */ /* 0x000fe20000010000 */
[----:B------:R-:W-:-:S05]  /*0e70*/  ISETP.GE.AND P0, PT, R9, 0x1, PT ;  /* 0x000000010900780c */ /* 0x000fca0003f06270 */
[----:B------:R-:W3:Y:S02]  /*0e80*/  F2I.U32.TRUNC.NTZ R66, R2 ;  /* 0x0000000200427305 */ /* 0x000ee4000020f000 */
[----:B------:R-:W2:Y:S01]  /*0e90*/  S2UR UR36, SR_CTAID.Z ;  /* 0x00000000002479c3 */ /* 0x000ea20000002700 */
[----:B----4-:R-:W-:-:S05]  /*0ea0*/  IADD3 R68, PT, PT, -R68, RZ, RZ ;  /* 0x000000ff44447210 */ /* 0x010fca0007ffe1ff */
[----:B-1----:R-:W-:Y:S01]  /*0eb0*/  IMAD R68, R5, R68, UR5 ;  /* 0x0000000505447e24 */ /* 0x002fe2000f8e0244 */
[----:B---3--:R-:W-:-:S05]  /*0ec0*/  IADD3 R66, PT, PT, -R66, RZ, RZ ;  /* 0x000000ff42427210 */ /* 0x008fca0007ffe1ff */
[----:B--2---:R-:W-:Y:S01]  /*0ed0*/  IMAD R66, R3, R66, UR4 ;  /* 0x0000000403427e24 */ /* 0x004fe2000f8e0242 */
[----:B------:R-:W-:Y:S06]  /*0ee0*/  @!P0 BRA `(.L_x_15) ;  /* 0x0000000000b88947 */ /* 0x000fec0003800000 */
[----:B------:R-:W1:Y:S01]  /*0ef0*/  LDC.64 R4, c[0x0][0xb18] ;  /* 0x0002c600ff047b82 */ /* 0x000e620000000a00 */
[----:B------:R-:W-:-:S07]  /*0f00*/  ISETP.NE.AND P0, PT, R9, 0x1, PT ;  /* 0x000000010900780c */ /* 0x000fce0003f05270 */
[----:B------:R-:W2:Y:S08]  /*0f10*/  LDC R10, c[0x0][0xb0c] ;  /* 0x0002c300ff0a7b82 */ /* 0x000eb00000000800 */
[----:B------:R-:W3:Y:S08]  /*0f20*/  LDC R11, c[0x0][0x370] ;  /* 0x0000dc00ff0b7b82 */ /* 0x000ef00000000800 */
[----:B------:R-:W4:Y:S01]  /*0f30*/  LDC R12, c[0x0][0x374] ;  /* 0x0000dd00ff0c7b82 */ /* 0x000f220000000800 */
[----:B-1----:R-:W-:-:S07]  /*0f40*/  ISETP.NE.AND P1, PT, R4, 0x1, PT ;  /* 0x000000010400780c */ /* 0x002fce0003f25270 */
[----:B------:R-:W3:Y:S01]  /*0f50*/  LDC.64 R6, c[0x0][0xb10] ;  /* 0x0002c400ff067b82 */ /* 0x000ee20000000a00 */
[----:B--2---:R-:W-:-:S07]  /*0f60*/  ISETP.NE.AND P2, PT, R10, 0x1, PT ;  /* 0x000000010a00780c */ /* 0x004fce0003f45270 */
[----:B------:R-:W1:Y:S08]  /*0f70*/  LDC R8, c[0x0][0xb20] ;  /* 0x0002c800ff087b82 */ /* 0x000e700000000800 */
[----:B------:R-:W2:Y:S01]  /*0f80*/  LDC.64 R2, c[0x0][0xb28] ;  /* 0x0002ca00ff027b82 */ /* 0x000ea20000000a00 */
[----:B----4-:R-:W-:-:S04]  /*0f90*/  IMAD.HI.U32 R13, R12, R5, RZ ;  /* 0x000000050c0d7227 */ /* 0x010fc800078e00ff */
[----:B------:R-:W-:-:S04]  /*0fa0*/  IMAD.HI.U32 R5, R20, R5, RZ ;  /* 0x0000000514057227 */ /* 0x000fc800078e00ff */
[----:B---3--:R-:W-:-:S04]  /*0fb0*/  IMAD.HI.U32 R14, R11, R6, RZ ;  /* 0x000000060b0e7227 */ /* 0x008fc800078e00ff */
[C---:B------:R-:W-:Y:S01]  /*0fc0*/  IMAD.HI.U32 R16, R21.reuse, R6, RZ ;  /* 0x0000000615107227 */ /* 0x040fe200078e00ff */
[-C--:B------:R-:W-:Y:S02]  /*0fd0*/  @P2 SHF.R.U32.HI R11, RZ, R7.reuse, R14 ;  /* 0x00000007ff0b2219 */ /* 0x080fe4000001160e */
[-C--:B-1----:R-:W-:Y:S02]  /*0fe0*/  @P1 SHF.R.U32.HI R12, RZ, R8.reuse, R13 ;  /* 0x00000008ff0c1219 */ /* 0x082fe4000001160d */
[----:B------:R-:W-:Y:S02]  /*0ff0*/  SHF.R.U32.HI R5, RZ, R8, R5 ;  /* 0x00000008ff057219 */ /* 0x000fe40000011605 */
[----:B------:R-:W-:Y:S02]  /*1000*/  SHF.R.U32.HI R16, RZ, R7, R16 ;  /* 0x00000007ff107219 */ /* 0x000fe40000011610 */
[----:B------:R-:W-:Y:S01]  /*1010*/  SEL R5, R20, R5, !P1 ;  /* 0x0000000514057207 */ /* 0x000fe20004800000 */
[----:B--2---:R-:W-:Y:S01]  /*1020*/  IMAD.HI.U32 R14, R12, R2, RZ ;  /* 0x000000020c0e7227 */ /* 0x004fe200078e00ff */
[----:B------:R-:W-:-:S02]  /*1030*/  SEL R7, R21, R16, !P2 ;  /* 0x0000001015077207 */ /* 0x000fc40005000000 */
[----:B------:R-:W-:Y:S01]  /*1040*/  IADD3 R13, PT, PT, -R5, RZ, RZ ;  /* 0x000000ff050d7210 */ /* 0x000fe20007ffe1ff */
[----:B------:R-:W-:Y:S01]  /*1050*/  IMAD.HI.U32 R6, R11, R2, RZ ;  /* 0x000000020b067227 */ /* 0x000fe200078e00ff */
[----:B------:R-:W-:-:S03]  /*1060*/  @P0 SHF.R.U32.HI R12, RZ, R3, R14 ;  /* 0x00000003ff0c0219 */ /* 0x000fc6000001160e */
[----:B------:R-:W-:Y:S01]  /*1070*/  IMAD R13, R4, R13, R20 ;  /* 0x0000000d040d7224 */ /* 0x000fe200078e0214 */
[----:B------:R-:W-:Y:S01]  /*1080*/  @P0 SHF.R.U32.HI R11, RZ, R3, R6 ;  /* 0x00000003ff0b0219 */ /* 0x000fe20000011606 */
[----:B------:R-:W-:-:S04]  /*1090*/  IMAD R12, R12, R9, RZ ;  /* 0x000000090c0c7224 */ /* 0x000fc800078e02ff */
[----:B------:R-:W-:Y:S01]  /*10a0*/  IMAD R6, R11, R9, RZ ;  /* 0x000000090b067224 */ /* 0x000fe200078e02ff */
[----:B------:R-:W-:-:S04]  /*10b0*/  ISETP.GE.AND P1, PT, R5, R12, PT ;  /* 0x0000000c0500720c */ /* 0x000fc80003f26270 */
[----:B------:R-:W-:Y:S01]  /*10c0*/  ISETP.GE.OR P1, PT, R7, R6, P1 ;  /* 0x000000060700720c */ /* 0x000fe20000f26670 */
[----:B------:R-:W-:-:S05]  /*10d0*/  IMAD.HI.U32 R6, R5, R2, RZ ;  /* 0x0000000205067227 */ /* 0x000fca00078e00ff */
[----:B------:R-:W-:-:S04]  /*10e0*/  SHF.R.U32.HI R6, RZ, R3, R6 ;  /* 0x00000003ff067219 */ /* 0x000fc80000011606 */
[----:B------:R-:W-:-:S03]  /*10f0*/  SEL R6, R5, R6, !P0 ;  /* 0x0000000605067207 */ /* 0x000fc60004000000 */
[----:B------:R-:W-:Y:S01]  /*1100*/  @!P1 IMAD.HI.U32 R8, R7, R2, RZ ;  /* 0x0000000207089227 */ /* 0x000fe200078e00ff */
[----:B------:R-:W-:-:S04]  /*1110*/  IADD3 R2, PT, PT, -R6, RZ, RZ ;  /* 0x000000ff06027210 */ /* 0x000fc80007ffe1ff */
[----:B------:R-:W-:Y:S01]  /*1120*/  @!P1 SHF.R.U32.HI R8, RZ, R3, R8 ;  /* 0x00000003ff089219 */ /* 0x000fe20000011608 */
[----:B------:R-:W-:-:S03]  /*1130*/  IMAD R2, R9, R2, R5 ;  /* 0x0000000209027224 */ /* 0x000fc600078e0205 */
[----:B------:R-:W-:-:S05]  /*1140*/  @!P1 SEL R3, R7, R8, !P0 ;  /* 0x0000000807039207 */ /* 0x000fca0004000000 */
[--C-:B------:R-:W-:Y:S02]  /*1150*/  @!P1 IMAD.IADD R6, R6, 0x1, -R3.reuse ;  /* 0x0000000106069824 */ /* 0x100fe400078e0a03 */
[----:B------:R-:W-:Y:S01]  /*1160*/  @!P1 IMAD R3, R2, R11, R3 ;  /* 0x0000000b02039224 */ /* 0x000fe200078e0203 */
[----:B------:R-:W-:Y:S01]  /*1170*/  IADD3 R2, PT, PT, -R7, RZ, RZ ;  /* 0x000000ff07027210 */ /* 0x000fe20007ffe1ff */
[----:B------:R-:W-:Y:S02]  /*1180*/  @!P1 IMAD R5, R6, R9, R7 ;  /* 0x0000000906059224 */ /* 0x000fe400078e0207 */
[----:B------:R-:W-:Y:S02]  /*1190*/  @!P1 IMAD.MOV.U32 R7, RZ, RZ, R3 ;  /* 0x000000ffff079224 */ /* 0x000fe400078e0003 */
[----:B------:R-:W-:Y:S02]  /*11a0*/  IMAD R2, R10, R2, R21 ;  /* 0x000000020a027224 */ /* 0x000fe400078e0215 */
[----:B------:R-:W-:-:S02]  /*11b0*/  IMAD R20, R5, R4, R13 ;  /* 0x0000000405147224 */ /* 0x000fc400078e020d */
[----:B------:R-:W-:Y:S02]  /*11c0*/  IMAD R21, R7, R10, R2 ;  /* 0x0000000a07157224 */ /* 0x000fe400078e0202 */
.L_x_15:
[----:B------:R-:W1:Y:S01]  /*11d0*/  LDCU UR4, c[0x0][0xb30] ;  /* 0x00016600ff0477ac */ /* 0x000e620008000800 */
[----:B------:R-:W2:Y:S08]  /*11e0*/  S2UR UR37, SR_CgaCtaId ;  /* 0x00000000002579c3 */ /* 0x000eb00000008800 */
[----:B------:R-:W3:Y:S01]  /*11f0*/  LDC R26, c[0x0][0xb24] ;  /* 0x0002c900ff1a7b82 */ /* 0x000ee20000000800 */
[----:B-1----:R-:W-:-:S09]  /*1200*/  UISETP.NE.AND UP1, UPT, UR4, 0x1, UPT ;  /* 0x000000010400788c */ /* 0x002fd2000bf25270 */
[----:B--2---:R-:W-:Y:S05]  /*1210*/  BRA.U UP1, `(.L_x_16) ;  /* 0x0000000101407547 */ /* 0x004fea000b800000 */
[----:B------:R-:W1:Y:S08]  /*1220*/  LDC.64 R4, c[0x0][0xb10] ;  /* 0x0002c400ff047b82 */ /* 0x000e700000000a00 */
[----:B------:R-:W2:Y:S08]  /*1230*/  LDC.64 R2, c[0x0][0xb18] ;  /* 0x0002c600ff027b82 */ /* 0x000eb00000000a00 */
[----:B------:R-:W4:Y:S08]  /*1240*/  LDC R6, c[0x0][0xb20] ;  /* 0x0002c800ff067b82 */ /* 0x000f300000000800 */
[----:B------:R-:W3:Y:S01]  /*1250*/  LDC R8, c[0x0][0xb0c] ;  /* 0x0002c300ff087b82 */ /* 0x000ee20000000800 */
[----:B-1----:R-:W-:-:S05]  /*1260*/  IMAD.HI.U32 R4, R21, R4, RZ ;  /* 0x0000000415047227 */ /* 0x002fca00078e00ff */
[----:B------:R-:W-:Y:S01]  /*1270*/  SHF.R.U32.HI R4, RZ, R5, R4 ;  /* 0x00000005ff047219 */ /* 0x000fe20000011604 */
[----:B--2---:R-:W-:Y:S01]  /*1280*/  IMAD.HI.U32 R3, R20, R3, RZ ;  /* 0x0000000314037227 */ /* 0x004fe200078e00ff */
[----:B------:R-:W-:-:S04]  /*1290*/  ISETP.NE.AND P0, PT, R2, 0x1, PT ;  /* 0x000000010200780c */ /* 0x000fc80003f05270 */
[----:B----4-:R-:W-:-:S04]  /*12a0*/  SHF.R.U32.HI R3, RZ, R6, R3 ;  /* 0x00000006ff037219 */ /* 0x010fc80000011603 */
[----:B------:R-:W-:Y:S02]  /*12b0*/  SEL R3, R20, R3, !P0 ;  /* 0x0000000314037207 */ /* 0x000fe40004000000 */
[----:B---3--:R-:W-:-:S04]  /*12c0*/  ISETP.NE.AND P1, PT, R8, 0x1, PT ;  /* 0x000000010800780c */ /* 0x008fc80003f25270 */
[----:B------:R-:W-:-:S05]  /*12d0*/  SEL R4, R21, R4, !P1 ;  /* 0x0000000415047207 */ /* 0x000fca0004800000 */
[----:B------:R-:W-:Y:S02]  /*12e0*/  IMAD.IADD R5, R3, 0x1, -R4 ;  /* 0x0000000103057824 */ /* 0x000fe400078e0a04 */
[----:B------:R-:W-:Y:S02]  /*12f0*/  IMAD.IADD R3, R4, 0x1, -R3 ;  /* 0x0000000104037824 */ /* 0x000fe400078e0a03 */
[----:B------:R-:W-:Y:S02]  /*1300*/  IMAD R21, R5, R8, R21 ;  /* 0x0000000805157224 */ /* 0x000fe400078e0215 */
[----:B------:R-:W-:-:S07]  /*1310*/  IMAD R20, R3, R2, R20 ;  /* 0x0000000203147224 */ /* 0x000fce00078e0214 */
.L_x_16:
[----:B------:R-:W-:Y:S01]  /*1320*/  BAR.SYNC.DEFER_BLOCKING 0x0 ;  /* 0x0000000000007b1d */ /* 0x000fe20000010000 */
[----:B------:R-:W-:Y:S01]  /*1330*/  UISETP.NE.AND UP1, UPT, UR8, 0x2, UPT ;  /* 0x000000020800788c */ /* 0x000fe2000bf25270 */
[----:B------:R-:W-:Y:S02]  /*1340*/  ISETP.NE.OR P5, PT, R0, 0x2, !P5 ;  /* 0x000000020000780c */ /* 0x000fe40006fa5670 */
[----:B------:R-:W-:-:S06]  /*1350*/  LOP3.LUT R2, R81, 0x1f, RZ, 0xc0, !PT ;  /* 0x0000001f51027812 */ /* 0x000fcc00078ec0ff */
[----:B------:R-:W-:Y:S05]  /*1360*/  BRA.U UP1, `(.L_x_17) ;  /* 0x0000001101187547 */ /* 0x000fea000b800000 */
[----:B------:R-:W1:Y:S01]  /*1370*/  LDCU UR13, c[0x0][0x38c] ;  /* 0x00007180ff0d77ac */ /* 0x000e620008000800 */
[----:B------:R-:W2:Y:S01]  /*1380*/  LDC R9, c[0x0][0x370] ;  /* 0x0000dc00ff097b82 */ /* 0x000ea20000000800 */
[----:B------:R-:W-:Y:S01]  /*1390*/  PLOP3.LUT P1, PT, PT, PT, UP2, 0x80, 0x8 ;  /* 0x000000000008781c */ /* 0x000fe20003f2f028 */
[----:B------:R-:W-:Y:S01]  /*13a0*/  HFMA2 R12, -RZ, RZ, 0, 0 ;  /* 0x00000000ff0c7431 */ /* 0x000fe200000001ff */
[----:B------:R-:W-:Y:S01]  /*13b0*/  ISETP.EQ.OR P4, PT, R2, RZ, P5 ;  /* 0x000000ff0200720c */ /* 0x000fe20002f82670 */
[----:B------:R-:W-:Y:S01]  /*13c0*/  IMAD.MOV.U32 R15, RZ, RZ, 0x1 ;  /* 0x00000001ff0f7424 */ /* 0x000fe200078e00ff */
[----:B------:R-:W-:Y:S01]  /*13d0*/  PLOP3.LUT P1, PT, P1, PT, PT, 0x8, 0x80 ;  /* 0x000000000080781c */ /* 0x000fe20000f2e170 */
[----:B------:R-:W-:Y:S01]  /*13e0*/  IMAD.MOV.U32 R14, RZ, RZ, RZ ;  /* 0x000000ffff0e7224 */ /* 0x000fe200078e00ff */
[----:B------:R-:W-:Y:S01]  /*13f0*/  MOV R8, 0x1 ;  /* 0x0000000100087802 */ /* 0x000fe20000000f00 */
[----:B------:R-:W4:Y:S01]  /*1400*/  LDC R0, c[0x0][0x374] ;  /* 0x0000dd00ff007b82 */ /* 0x000f220000000800 */
[----:B------:R-:W-:Y:S01]  /*1410*/  IMAD.MOV.U32 R10, RZ, RZ, RZ ;  /* 0x000000ffff0a7224 */ /* 0x000fe200078e00ff */
[----:B------:R-:W2:Y:S01]  /*1420*/  LDCU.64 UR22, c[0x0][0x348] ;  /* 0x00006900ff1677ac */ /* 0x000ea20008000a00 */
[----:B------:R-:W-:Y:S01]  /*1430*/  UMOV UR6, URZ ;  /* 0x000000ff00067c82 */ /* 0x000fe20008000000 */
[----:B-1----:R-:W-:-:S04]  /*1440*/  UIADD3 UR5, UPT, UPT, UR13, 0x1f, URZ ;  /* 0x0000001f0d057890 */ /* 0x002fc8000fffe0ff */
[----:B------:R-:W-:-:S04]  /*1450*/  USHF.R.S32.HI UR4, URZ, 0x1f, UR5 ;  /* 0x0000001fff047899 */ /* 0x000fc80008011405 */
[----:B------:R-:W-:-:S04]  /*1460*/  ULEA.HI UR4, UR4, UR5, URZ, 0x5 ;  /* 0x0000000504047291 */ /* 0x000fc8000f8f28ff */
[----:B------:R-:W-:Y:S02]  /*1470*/  USHF.R.S32.HI UR15, URZ, 0x5, UR4 ;  /* 0x00000005ff0f7899 */ /* 0x000fe40008011404 */
[----:B------:R-:W-:Y:S02]  /*1480*/  UIADD3 UR4, UPT, UPT, UR13, -0x1, URZ ;  /* 0xffffffff0d047890 */ /* 0x000fe4000fffe0ff */
[----:B------:R-:W-:Y:S02]  /*1490*/  UISETP.LT.U32.AND UP0, UPT, UR15, 0x2, UPT ;  /* 0x000000020f00788c */ /* 0x000fe4000bf01070 */
[----:B------:R-:W-:Y:S02]  /*14a0*/  UISETP.GE.U32.AND UP1, UPT, UR4, -0x3f, UPT ;  /* 0xffffffc10400788c */ /* 0x000fe4000bf26070 */
[----:B------:R-:W-:Y:S02]  /*14b0*/  USEL UR14, UR15, 0x2, UP0 ;  /* 0x000000020f0e7887 */ /* 0x000fe40008000000 */
[----:B------:R-:W-:-:S02]  /*14c0*/  UIADD3 UR13, UPT, UPT, UR13, 0x3e, URZ ;  /* 0x0000003e0d0d7890 */ /* 0x000fc4000fffe0ff */
[----:B------:R-:W-:Y:S02]  /*14d0*/  UIADD3 UR5, UPT, UPT, UR14, -0x1, URZ ;  /* 0xffffffff0e057890 */ /* 0x000fe4000fffe0ff */
[----:B------:R-:W-:-:S03]  /*14e0*/  UIADD3 UR7, UPT, UPT, UR15, -UR14, URZ ;  /* 0x8000000e0f077290 */ /* 0x000fc6000fffe0ff */
[----:B------:R-:W-:-:S04]  /*14f0*/  @UP1 UIADD3 UR5, UPT, UPT, UR14, URZ, URZ ;  /* 0x000000ff0e051290 */ /* 0x000fc8000fffe0ff */
[----:B--2---:R-:W-:-:S12]  /*1500*/  UIADD3 UR5, UPT, UPT, UR5, 0x1, URZ ;  /* 0x0000000105057890 */ /* 0x004fd8000fffe0ff */
.L_x_35:
[----:B------:R-:W-:Y:S01]  /*1510*/  UISETP.NE.AND UP0, UPT, UR37, URZ, UPT ;  /* 0x000000ff2500728c */ /* 0x000fe2000bf05270 */
[----:B------:R-:W1:Y:S08]  /*1520*/  S2UR UR37, SR_CgaCtaId ;  /* 0x00000000002579c3 */ /* 0x000e700000008800 */
[----:B------:R-:W-:Y:S05]  /*1530*/  BRA.U UP0, `(.L_x_18) ;  /* 0x0000000100347547 */ /* 0x000fea000b800000 */
[----:B------:R-:W2:Y:S01]  /*1540*/  S2R R2, SR_CgaCtaId ;  /* 0x0000000000027919 */ /* 0x000ea20000008800 */
[----:B------:R-:W-:-:S04]  /*1550*/  MOV R3, 0x400 ;  /* 0x0000040000037802 */ /* 0x000fc80000000f00 */
[----:B--2---:R-:W-:Y:S02]  /*1560*/  LEA R3, R2, R3, 0x18 ;  /* 0x0000000302037211 */ /* 0x004fe400078ec0ff */
[----:B------:R-:W-:-:S03]  /*1570*/  SHF.L.U32 R2, R8, 0x1f, RZ ;  /* 0x0000001f08027819 */ /* 0x000fc600000006ff */
[----:B------:R-:W-:-:S04]  /*1580*/  IMAD R3, R10, 0x8, R3 ;  /* 0x000000080a037824 */ /* 0x000fc800078e0203 */
[----:B------:R-:W2:Y:S02]  /*1590*/  SYNCS.PHASECHK.TRANS64.TRYWAIT P0, [R3+URZ+0xe0], R2 ;  /* 0x0000e002030075a7 */ /* 0x000ea400080011ff */
[----:B--2---:R-:W-:Y:S05]  /*15a0*/  @!P0 BRA `(.L_x_19) ;  /* 0x0000006800788947 */ /* 0x004fea0003800000 */
.L_x_129:
[----:B------:R-:W-:Y:S01]  /*15b0*/  VIADD R10, R10, 0x1 ;  /* 0x000000010a0a7836 */ /* 0x000fe20000000000 */
[----:B------:R2:W-:Y:S04]  /*15c0*/  SYNCS.ARRIVE.TRANS64.A1T0 RZ, [R3+URZ+0xd0], RZ ;  /* 0x0000d0ff03ff79a7 */ /* 0x0005e800081000ff */
[----:B------:R-:W-:-:S04]  /*15d0*/  ISETP.NE.AND P0, PT, R10, 0x2, PT ;  /* 0x000000020a00780c */ /* 0x000fc80003f05270 */
[----:B------:R-:W-:Y:S02]  /*15e0*/  SEL R10, R10, RZ, P0 ;  /* 0x000000ff0a0a7207 */ /* 0x000fe40000000000 */
[----:B--2---:R-:W-:-:S04]  /*15f0*/  SEL R3, RZ, 0x1, P0 ;  /* 0x00000001ff037807 */ /* 0x004fc80000000000 */
[----:B------:R-:W-:-:S07]  /*1600*/  LOP3.LUT R8, R8, R3, RZ, 0x3c, !PT ;  /* 0x0000000308087212 */ /* 0x000fce00078e3cff */
.L_x_18:
[----:B------:R-:W-:Y:S01]  /*1610*/  UMOV UR4, 0x400 ;  /* 0x0000040000047882 */ /* 0x000fe20000000000 */
[----:B------:R-:W-:Y:S01]  /*1620*/  SHF.L.U32 R2, R15, 0x1f, RZ ;  /* 0x0000001f0f027819 */ /* 0x000fe200000006ff */
[----:B-1----:R-:W-:Y:S01]  /*1630*/  ULEA UR4, UR37, UR4, 0x18 ;  /* 0x0000000425047291 */ /* 0x002fe2000f8ec0ff */
[----:B------:R-:W-:Y:S01]  /*1640*/  R2UR UR35, R21 ;  /* 0x00000000152372ca */ /* 0x000fe200000e0000 */
[----:B------:R-:W-:Y:S01]  /*1650*/  UISETP.GE.U32.AND UP0, UPT, UR13, 0x3f, UPT ;  /* 0x0000003f0d00788c */ /* 0x000fe2000bf06070 */
[----:B------:R-:W-:Y:S01]  /*1660*/  R2UR UR11, R20 ;  /* 0x00000000140b72ca */ /* 0x000fe200000e0000 */
[----:B------:R-:W-:Y:S01]  /*1670*/  ULEA UR8, UR6, UR4, 0x3 ;  /* 0x0000000406087291 */ /* 0x000fe2000f8e18ff */
[----:B------:R-:W-:-:S08]  /*1680*/  UMOV UR24, URZ ;  /* 0x000000ff00187c82 */ /* 0x000fd00008000000 */
[----:B------:R1:W2:Y:S01]  /*1690*/  SYNCS.PHASECHK.TRANS64.TRYWAIT P0, [UR8+0x10], R2 ;  /* 0x00001002ff0075a7 */ /* 0x0002a20008001108 */
[----:B------:R-:W-:Y:S02]  /*16a0*/  USHF.L.U32 UR35, UR35, 0x7, URZ ;  /* 0x0000000723237899 */ /* 0x000fe400080006ff */
[----:B------:R-:W-:Y:S01]  /*16b0*/  USHF.L.U32 UR11, UR11, 0x6, URZ ;  /* 0x000000060b0b7899 */ /* 0x000fe200080006ff */
[----:B------:R-:W-:Y:S11]  /*16c0*/  BRA.U !UP0, `(.L_x_20) ;  /* 0x0000000108a87547 */ /* 0x000ff6000b800000 */
[----:B------:R-:W-:Y:S01]  /*16d0*/  UMOV UR16, URZ ;  /* 0x000000ff00107c82 */ /* 0x000fe20008000000 */
[----:B------:R-:W-:-:S05]  /*16e0*/  UMOV UR17, UR6 ;  /* 0x0000000600117c82 */ /* 0x000fca0008000000 */
.L_x_25:
[----:B-1----:R-:W-:Y:S01]  /*16f0*/  ULEA UR33, UR17, UR4, 0x3 ;  /* 0x0000000411217291 */ /* 0x002fe2000f8e18ff */
[----:B--2---:R-:W-:Y:S01]  /*1700*/  @!P5 MOV R3, 0x6000 ;  /* 0x000060000003d802 */ /* 0x004fe20000000f00 */
[----:B--2---:R-:W-:Y:S10]  /*1710*/  @P0 BRA `(.L_x_21) ;  /* 0x00000000000c0947 */ /* 0x004ff40003800000 */
[----:B------:R-:W-:-:S04]  /*1720*/  SHF.L.U32 R5, R15, 0x1f, RZ ;  /* 0x0000001f0f057819 */ /* 0x000fc800000006ff */
[----:B------:R-:W2:Y:S02]  /*1730*/  SYNCS.PHASECHK.TRANS64.TRYWAIT P0, [UR33+0x10], R5 ;  /* 0x00001005ff0075a7 */ /* 0x000ea40008001121 */
[----:B--2---:R-:W-:Y:S05]  /*1740*/  @!P0 BRA `(.L_x_22) ;  /* 0x0000006800248947 */ /* 0x004fea0003800000 */
.L_x_21:
[----:B------:R2:W-:Y:S01]  /*1750*/  @!P5 SYNCS.ARRIVE.TRANS64 RZ, [UR33], R3 ;  /* 0x00000003ffffd9a7 */ /* 0x0005e20008000021 */
[----:B------:R-:W-:Y:S04]  /*1760*/  BSSY.RECONVERGENT B0, `(.L_x_23) ;  /* 0x0000003000007945 */ /* 0x000fe80003800200 */
[----:B------:R-:W-:Y:S05]  /*1770*/  @P4 BRA `(.L_x_24) ;  /* 0x0000000000044947 */ /* 0x000fea0003800000 */
[----:B------:R-:W-:Y:S05]  /*1780*/  BPT.TRAP 0x1 ;  /* 0x000000040000795c */ /* 0x000fea0000300000 */
.L_x_24:
[----:B------:R-:W-:Y:S05]  /*1790*/  BSYNC.RECONVERGENT B0 ;  /* 0x0000000000007941 */ /* 0x000fea0003800200 */
.L_x_23:
[----:B------:R-:W-:Y:S02]  /*17a0*/  UIADD3 UR6, UPT, UPT, UR17, 0x1, URZ ;  /* 0x0000000111067890 */ /* 0x000fe4000fffe0ff */
[----:B------:R-:W-:Y:S02]  /*17b0*/  ULEA UR32, UR17, UR4, 0xe ;  /* 0x0000000411207291 */ /* 0x000fe4000f8e70ff */
[----:B------:R-:W-:Y:S02]  /*17c0*/  UISETP.NE.AND UP0, UPT, UR6, 0x2, UPT ;  /* 0x000000020600788c */ /* 0x000fe4000bf05270 */
[----:B------:R-:W-:Y:S02]  /*17d0*/  UIADD3 UR26, UP1, UPT, UR22, 0x80, URZ ;  /* 0x00000080161a7890 */ /* 0x000fe4000ff3e0ff */
[----:B------:R-:W-:Y:S02]  /*17e0*/  USEL UR9, URZ, 0x1, UP0 ;  /* 0x00000001ff097887 */ /* 0x000fe40008000000 */
[----:B------:R-:W-:-:S02]  /*17f0*/  USEL UR6, UR6, URZ, UP0 ;  /* 0x000000ff06067287 */ /* 0x000fc40008000000 */
[----:B------:R-:W-:Y:S02]  /*1800*/  UIADD3 UR20, UP0, UPT, UR22, 0x180, URZ ;  /* 0x0000018016147890 */ /* 0x000fe4000ff1e0ff */
[----:B------:R-:W-:Y:S01]  /*1810*/  ULEA UR8, UR6, UR4, 0x3 ;  /* 0x0000000406087291 */ /* 0x000fe2000f8e18ff */
[----:B------:R-:W-:Y:S01]  /*1820*/  LOP3.LUT R15, R15, UR9, RZ, 0x3c, !PT ;  /* 0x000000090f0f7c12 */ /* 0x000fe2000f8e3cff */
[----:B------:R-:W-:Y:S02]  /*1830*/  USHF.L.U32 UR34, UR16, 0x5, URZ ;  /* 0x0000000510227899 */ /* 0x000fe400080006ff */
[----:B------:R-:W-:Y:S01]  /*1840*/  UIADD3.X UR27, UPT, UPT, URZ, UR23, URZ, UP1, !UPT ;  /* 0x00000017ff1b7290 */ /* 0x000fe20008ffe4ff */
[----:B-1----:R-:W-:Y:S01]  /*1850*/  SHF.L.U32 R2, R15, 0x1f, RZ ;  /* 0x0000001f0f027819 */ /* 0x002fe200000006ff */
[----:B------:R-:W-:Y:S02]  /*1860*/  UIADD3 UR32, UPT, UPT, UR32, 0x8400, URZ ;  /* 0x0000840020207890 */ /* 0x000fe4000fffe0ff */
[----:B------:R-:W-:Y:S01]  /*1870*/  UIADD3.X UR21, UPT, UPT, URZ, UR23, URZ, UP0, !UPT ;  /* 0x00000017ff157290 */ /* 0x000fe200087fe4ff */
[----:B------:R1:W1:Y:S01]  /*1880*/  SYNCS.PHASECHK.TRANS64.TRYWAIT P0, [UR8+0x10], R2 ;  /* 0x00001002ff0075a7 */ /* 0x0002620008001108 */
[----:B------:R-:W-:Y:S01]  /*1890*/  ULEA UR8, UR17, UR4, 0xd ;  /* 0x0000000411087291 */ /* 0x000fe2000f8e68ff */
[----:B------:R-:W-:Y:S01]  /*18a0*/  UMOV UR18, 0x0 ;  /* 0x0000000000127882 */ /* 0x000fe20000000000 */
[----:B------:R-:W-:-:S02]  /*18b0*/  UMOV UR19, 0x10000000 ;  /* 0x1000000000137882 */ /* 0x000fc40000000000 */
[----:B------:R-:W-:Y:S01]  /*18c0*/  UIADD3 UR8, UPT, UPT, UR8, 0x10400, URZ ;  /* 0x0001040008087890 */ /* 0x000fe2000fffe0ff */
[----:B------:R1:W-:Y:S01]  /*18d0*/  UTMALDG.3D [UR32], [UR26], desc[UR18] ;  /* 0x000012201a0075b4 */ /* 0x0003e20008011000 */
[----:B------:R-:W-:Y:S01]  /*18e0*/  UMOV UR12, UR36 ;  /* 0x00000024000c7c82 */ /* 0x000fe20008000000 */
[----:B------:R-:W-:Y:S01]  /*18f0*/  UMOV UR9, UR33 ;  /* 0x0000002100097c82 */ /* 0x000fe20008000000 */
[----:B------:R-:W-:Y:S01]  /*1900*/  UMOV UR10, UR34 ;  /* 0x00000022000a7c82 */ /* 0x000fe20008000000 */
[----:B------:R-:W-:Y:S01]  /*1910*/  UIADD3 UR16, UPT, UPT, UR16, 0x1, URZ ;  /* 0x0000000110107890 */ /* 0x000fe2000fffe0ff */
[----:B------:R-:W-:Y:S01]  /*1920*/  UMOV UR24, UR5 ;  /* 0x0000000500187c82 */ /* 0x000fe20008000000 */
[----:B------:R-:W-:Y:S02]  /*1930*/  UMOV UR17, UR6 ;  /* 0x0000000600117c82 */ /* 0x000fe40008000000 */
[----:B------:R1:W-:Y:S01]  /*1940*/  UTMALDG.3D [UR8], [UR20], desc[UR18] ;  /* 0x00001208140075b4 */ /* 0x0003e20008011000 */
[----:B------:R-:W-:-:S09]  /*1950*/  UISETP.NE.AND UP0, UPT, UR16, UR5, UPT ;  /* 0x000000051000728c */ /* 0x000fd2000bf05270 */
[----:B------:R-:W-:Y:S05]  /*1960*/  BRA.U UP0, `(.L_x_25) ;  /* 0xfffffffd00607547 */ /* 0x000fea000b83ffff */
.L_x_20:
[----:B-1----:R-:W-:Y:S01]  /*1970*/  ULEA UR8, UR6, UR4, 0x3 ;  /* 0x0000000406087291 */ /* 0x002fe2000f8e18ff */
[----:B------:R-:W-:Y:S01]  /*1980*/  SHF.L.U32 R2, R15, 0x1f, RZ ;  /* 0x0000001f0f027819 */ /* 0x000fe200000006ff */
[----:B------:R-:W-:Y:S01]  /*1990*/  @!P1 SYNCS.ARRIVE.TRANS64.A1T0 RZ, [UR4+0x68], RZ ;  /* 0x000068ffffff99a7 */ /* 0x000fe20008100004 */
[----:B------:R-:W-:-:S06]  /*19a0*/  UISETP.GT.AND UP0, UPT, UR15, UR14, UPT ;  /* 0x0000000e0f00728c */ /* 0x000fcc000bf04270 */
[----:B--2---:R1:W2:Y:S03]  /*19b0*/  SYNCS.PHASECHK.TRANS64.TRYWAIT P0, [UR8+0x10], R2 ;  /* 0x00001002ff0075a7 */ /* 0x0042a60008001108 */
[----:B------:R-:W-:Y:S05]  /*19c0*/  BRA.U !UP0, `(.L_x_26) ;  /* 0x0000000108ac7547 */ /* 0x000fea000b800000 */
[----:B------:R-:W-:Y:S01]  /*19d0*/  UIADD3 UR21, UPT, UPT, UR7, UR24, URZ ;  /* 0x0000001807157290 */ /* 0x000fe2000fffe0ff */
[----:B------:R-:W-:-:S11]  /*19e0*/  UMOV UR25, UR6 ;  /* 0x0000000600197c82 */ /* 0x000fd60008000000 */
.L_x_31:
[----:B-1----:R-:W-:Y:S01]  /*19f0*/  ULEA UR17, UR25, UR4, 0x3 ;  /* 0x0000000419117291 */ /* 0x002fe2000f8e18ff */
[----:B--2---:R-:W-:Y:S01]  /*1a00*/  @!P5 MOV R3, 0x6000 ;  /* 0x000060000003d802 */ /* 0x004fe20000000f00 */
[----:B--2---:R-:W-:Y:S10]  /*1a10*/  @P0 BRA `(.L_x_27) ;  /* 0x00000000000c0947 */ /* 0x004ff40003800000 */
[----:B------:R-:W-:-:S04]  /*1a20*/  SHF.L.U32 R5, R15, 0x1f, RZ ;  /* 0x0000001f0f057819 */ /* 0x000fc800000006ff */
[----:B------:R-:W2:Y:S02]  /*1a30*/  SYNCS.PHASECHK.TRANS64.TRYWAIT P0, [UR17+0x10], R5 ;  /* 0x00001005ff0075a7 */ /* 0x000ea40008001111 */
[----:B--2---:R-:W-:Y:S05]  /*1a40*/  @!P0 BRA `(.L_x_28) ;  /* 0x00000064007c8947 */ /* 0x004fea0003800000 */
.L_x_27:
[----:B------:R2:W-:Y:S01]  /*1a50*/  @!P5 SYNCS.ARRIVE.TRANS64 RZ, [UR17], R3 ;  /* 0x00000003ffffd9a7 */ /* 0x0005e20008000011 */
[----:B------:R-:W-:Y:S04]  /*1a60*/  BSSY.RECONVERGENT B0, `(.L_x_29) ;  /* 0x0000003000007945 */ /* 0x000fe80003800200 */
[----:B------:R-:W-:Y:S05]  /*1a70*/  @P4 BRA `(.L_x_30) ;  /* 0x0000000000044947 */ /* 0x000fea0003800000 */
[----:B------:R-:W-:Y:S05]  /*1a80*/  BPT.TRAP 0x1 ;  /* 0x000000040000795c */ /* 0x000fea0000300000 */
.L_x_30:
[----:B------:R-:W-:Y:S05]  /*1a90*/  BSYNC.RECONVERGENT B0 ;  /* 0x0000000000007941 */ /* 0x000fea0003800200 */
.L_x_29:
        /* <DEDUP_REMOVED lines=10> */
[----:B------:R-:W-:Y:S01]  /*1b40*/  UIADD3 UR16, UPT, UPT, UR16, 0x8400, URZ ;  /* 0x0000840010107890 */ /* 0x000fe2000fffe0ff */
[----:B-1----:R-:W-:Y:S01]  /*1b50*/  SHF.L.U32 R2, R15, 0x1f, RZ ;  /* 0x0000001f0f027819 */ /* 0x002fe200000006ff */
[----:B------:R-:W-:Y:S02]  /*1b60*/  UIADD3.X UR31, UPT, UPT, URZ, UR23, URZ, UP1, !UPT ;  /* 0x00000017ff1f7290 */ /* 0x000fe40008ffe4ff */
[----:B------:R-:W-:Y:S01]  /*1b70*/  UIADD3.X UR29, UPT, UPT, URZ, UR23, URZ, UP0, !UPT ;  /* 0x00000017ff1d7290 */ /* 0x000fe200087fe4ff */
[----:B------:R1:W1:Y:S01]  /*1b80*/  SYNCS.PHASECHK.TRANS64.TRYWAIT P0, [UR8+0x10], R2 ;  /* 0x00001002ff0075a7 */ /* 0x0002620008001108 */
[----:B------:R-:W-:Y:S01]  /*1b90*/  ULEA UR8, UR25, UR4, 0xd ;  /* 0x0000000419087291 */ /* 0x000fe2000f8e68ff */
[----:B------:R-:W-:Y:S01]  /*1ba0*/  UMOV UR26, 0x0 ;  /* 0x00000000001a7882 */ /* 0x000fe20000000000 */
[----:B------:R-:W-:-:S02]  /*1bb0*/  UMOV UR27, 0x10000000 ;  /* 0x10000000001b7882 */ /* 0x000fc40000000000 */
[----:B------:R-:W-:Y:S01]  /*1bc0*/  UIADD3 UR8, UPT, UPT, UR8, 0x10400, URZ ;  /* 0x0001040008087890 */ /* 0x000fe2000fffe0ff */
[----:B------:R-:W-:Y:S01]  /*1bd0*/  UMOV UR19, UR35 ;  /* 0x0000002300137c82 */ /* 0x000fe20008000000 */
[----:B------:R-:W-:Y:S01]  /*1be0*/  UMOV UR20, UR36 ;  /* 0x0000002400147c82 */ /* 0x000fe20008000000 */
[----:B------:R-:W-:Y:S01]  /*1bf0*/  UMOV UR12, UR36 ;  /* 0x00000024000c7c82 */ /* 0x000fe20008000000 */
[----:B------:R-:W-:Y:S01]  /*1c00*/  UMOV UR9, UR17 ;  /* 0x0000001100097c82 */ /* 0x000fe20008000000 */
[----:B------:R-:W-:Y:S01]  /*1c10*/  UMOV UR10, UR18 ;  /* 0x00000012000a7c82 */ /* 0x000fe20008000000 */
[----:B------:R1:W-:Y:S01]  /*1c20*/  UTMALDG.3D [UR16], [UR30], desc[UR26] ;  /* 0x00001a101e0075b4 */ /* 0x0003e20008011000 */
[----:B------:R-:W-:Y:S01]  /*1c30*/  UIADD3 UR24, UPT, UPT, UR24, 0x1, URZ ;  /* 0x0000000118187890 */ /* 0x000fe2000fffe0ff */
[----:B------:R-:W-:-:S03]  /*1c40*/  UMOV UR25, UR6 ;  /* 0x0000000600197c82 */ /* 0x000fc60008000000 */
[----:B------:R-:W-:Y:S01]  /*1c50*/  UISETP.NE.AND UP0, UPT, UR24, UR21, UPT ;  /* 0x000000151800728c */ /* 0x000fe2000bf05270 */
[----:B------:R1:W-:Y:S08]  /*1c60*/  UTMALDG.3D [UR8], [UR28], desc[UR26] ;  /* 0x00001a081c0075b4 */ /* 0x0003f00008011000 */
[----:B------:R-:W-:Y:S05]  /*1c70*/  BRA.U UP0, `(.L_x_31) ;  /* 0xfffffffd005c7547 */ /* 0x000fea000b83ffff */
.L_x_26:
[----:B-1----:R-:W-:Y:S01]  /*1c80*/  LEA R2, R14, UR4, 0x3 ;  /* 0x000000040e027c11 */ /* 0x002fe2000f8e18ff */
[----:B------:R-:W-:Y:S01]  /*1c90*/  NOP ;  /* 0x0000000000007918 */ /* 0x000fe20000000000 */
[----:B--2---:R-:W-:Y:S02]  /*1ca0*/  SHF.L.U32 R3, R12, 0x1f, RZ ;  /* 0x0000001f0c037819 */ /* 0x004fe400000006ff */
[----:B------:R-:W-:Y:S02]  /*1cb0*/  LEA R4, R14, UR4, 0x4 ;  /* 0x000000040e047c11 */ /* 0x000fe4000f8e20ff */
[----:B------:R-:W1:Y:S02]  /*1cc0*/  SYNCS.PHASECHK.TRANS64.TRYWAIT P0, [R2+URZ+0x70], R3 ;  /* 0x00007003020075a7 */ /* 0x000e6400080011ff */
[----:B-1----:R-:W-:Y:S05]  /*1cd0*/  @!P0 BRA `(.L_x_32) ;  /* 0x0000006000f08947 */ /* 0x002fea0003800000 */
.L_x_132:
[----:B------:R-:W2:Y:S01]  /*1ce0*/  LDS.128 R4, [R4+0x100] ;  /* 0x0001000004047984 */ /* 0x000ea20000000c00 */
[----:B---3--:R-:W-:Y:S01]  /*1cf0*/  ISETP.GE.AND P0, PT, R26, 0x1, PT ;  /* 0x000000011a00780c */ /* 0x008fe20003f06270 */
[----:B-1----:R-:W-:Y:S01]  /*1d00*/  VIADD R2, R2, 0x80 ;  /* 0x0000008002027836 */ /* 0x002fe20000000000 */
[----:B------:R-:W-:Y:S01]  /*1d10*/  @!PT LDS RZ, [RZ] ;  /* 0x00000000fffff984 */ /* 0x000fe20000000800 */
[----:B------:R-:W-:Y:S01]  /*1d20*/  @!PT LDS RZ, [RZ] ;  /* 0x00000000fffff984 */ /* 0x000fe20000000800 */
[----:B------:R-:W-:Y:S01]  /*1d30*/  @!PT LDS RZ, [RZ] ;  /* 0x00000000fffff984 */ /* 0x000fe20000000800 */
[----:B------:R-:W-:Y:S01]  /*1d40*/  @!PT LDS RZ, [RZ] ;  /* 0x00000000fffff984 */ /* 0x000fe20000000800 */
[----:B------:R1:W-:Y:S06]  /*1d50*/  MEMBAR.ALL.CTA ;  /* 0x0000000000007992 */ /* 0x0003ec0000008000 */
[----:B-1----:R-:W1:Y:S01]  /*1d60*/  FENCE.VIEW.ASYNC.S ;  /* 0x00000000000073c6 */ /* 0x002e620000000000 */
[----:B------:R-:W-:-:S04]  /*1d70*/  PRMT R2, RZ, 0x654, R2 ;  /* 0x00000654ff027816 */ /* 0x000fc80000000002 */
[----:B-1----:R1:W-:Y:S01]  /*1d80*/  SYNCS.ARRIVE.TRANS64.RED.A1T0 RZ, [R2+URZ], RZ ;  /* 0x000000ff02ff79a7 */ /* 0x0023e200081004ff */
[----:B--2---:R-:W-:-:S13]  /*1d90*/  LOP3.LUT P2, RZ, R6, 0x1, RZ, 0xc0, !PT ;  /* 0x0000000106ff7812 */ /* 0x004fda000784c0ff */
[----:B------:R-:W-:Y:S01]  /*1da0*/  @P2 SHF.R.U32.HI R3, RZ, 0x10, R5 ;  /* 0x00000010ff032819 */ /* 0x000fe20000011605 */
[----:B------:R-:W-:Y:S01]  /*1db0*/  VOTEU.ANY UP0, P2 ;  /* 0x0000000000ff7886 */ /* 0x000fe20001000100 */
[----:B------:R-:W-:Y:S02]  /*1dc0*/  @P2 MOV R13, R4 ;  /* 0x00000004000d2202 */ /* 0x000fe40000000f00 */
[----:B------:R-:W-:Y:S02]  /*1dd0*/  @P2 R2UR.BROADCAST UR8, R3 ;  /* 0x00000000030822ca */ /* 0x000fe400008e0000 */
[----:B------:R-:W-:-:S11]  /*1de0*/  @P2 LOP3.LUT R11, R5, 0xffff, RZ, 0xc0, !PT ;  /* 0x0000ffff050b2812 */ /* 0x000fd600078ec0ff */
[----:B------:R-:W-:Y:S01]  /*1df0*/  @UP0 UMOV UR36, UR8 ;  /* 0x0000000800240c82 */ /* 0x000fe20008000000 */
[----:B-1----:R-:W-:Y:S05]  /*1e00*/  @!P0 BRA `(.L_x_33) ;  /* 0x0000000000b88947 */ /* 0x002fea0003800000 */
[----:B------:R-:W4:Y:S01]  /*1e10*/  LDC.64 R4, c[0x0][0xb18] ;  /* 0x0002c600ff047b82 */ /* 0x000f220000000a00 */
[----:B------:R-:W-:-:S07]  /*1e20*/  ISETP.NE.AND P3, PT, R26, 0x1, PT ;  /* 0x000000011a00780c */ /* 0x000fce0003f65270 */
[----:B------:R-:W1:Y:S08]  /*1e30*/  LDC.64 R6, c[0x0][0xb10] ;  /* 0x0002c400ff067b82 */ /* 0x000e700000000a00 */
[----:B------:R-:W2:Y:S08]  /*1e40*/  LDC R16, c[0x0][0xb20] ;  /* 0x0002c800ff107b82 */ /* 0x000eb00000000800 */
[----:B------:R-:W3:Y:S01]  /*1e50*/  LDC R18, c[0x0][0xb0c] ;  /* 0x0002c300ff127b82 */ /* 0x000ee20000000800 */
[----:B----4-:R-:W-:Y:S01]  /*1e60*/  IMAD.HI.U32 R17, R0, R5, RZ ;  /* 0x0000000500117227 */ /* 0x010fe200078e00ff */
[----:B------:R-:W-:-:S03]  /*1e70*/  ISETP.NE.AND P0, PT, R4, 0x1, PT ;  /* 0x000000010400780c */ /* 0x000fc60003f05270 */
[----:B------:R-:W-:-:S03]  /*1e80*/  IMAD.HI.U32 R5, R11, R5, RZ ;  /* 0x000000050b057227 */ /* 0x000fc600078e00ff */
[----:B------:R-:W4:Y:S01]  /*1e90*/  LDC.64 R2, c[0x0][0xb28] ;  /* 0x0002ca00ff027b82 */ /* 0x000f220000000a00 */
[----:B-1----:R-:W-:-:S04]  /*1ea0*/  IMAD.HI.U32 R20, R9, R6, RZ ;  /* 0x0000000609147227 */ /* 0x002fc800078e00ff */
[----:B------:R-:W-:Y:S01]  /*1eb0*/  IMAD.HI.U32 R22, R13, R6, RZ ;  /* 0x000000060d167227 */ /* 0x000fe200078e00ff */
[----:B------:R-:W-:Y:S02]  /*1ec0*/  SHF.R.U32.HI R20, RZ, R7, R20 ;  /* 0x00000007ff147219 */ /* 0x000fe40000011614 */
[-C--:B--2---:R-:W-:Y:S02]  /*1ed0*/  SHF.R.U32.HI R17, RZ, R16.reuse, R17 ;  /* 0x00000010ff117219 */ /* 0x084fe40000011611 */
[----:B------:R-:W-:Y:S02]  /*1ee0*/  SHF.R.U32.HI R16, RZ, R16, R5 ;  /* 0x00000010ff107219 */ /* 0x000fe40000011605 */
[----:B------:R-:W-:Y:S02]  /*1ef0*/  SEL R17, R0, R17, !P0 ;  /* 0x0000001100117207 */ /* 0x000fe40004000000 */
[----:B------:R-:W-:Y:S02]  /*1f00*/  SHF.R.U32.HI R22, RZ, R7, R22 ;  /* 0x00000007ff167219 */ /* 0x000fe40000011616 */
[----:B---3--:R-:W-:-:S02]  /*1f10*/  ISETP.NE.AND P1, PT, R18, 0x1, PT ;  /* 0x000000011200780c */ /* 0x008fc40003f25270 */
[----:B------:R-:W-:Y:S02]  /*1f20*/  SEL R5, R11, R16, !P0 ;  /* 0x000000100b057207 */ /* 0x000fe40004000000 */
[----:B------:R-:W-:Y:S02]  /*1f30*/  SEL R19, R9, R20, !P1 ;  /* 0x0000001409137207 */ /* 0x000fe40004800000 */
[----:B------:R-:W-:Y:S01]  /*1f40*/  SEL R7, R13, R22, !P1 ;  /* 0x000000160d077207 */ /* 0x000fe20004800000 */
[----:B----4-:R-:W-:-:S04]  /*1f50*/  IMAD.HI.U32 R20, R17, R2, RZ ;  /* 0x0000000211147227 */ /* 0x010fc800078e00ff */
[----:B------:R-:W-:Y:S01]  /*1f60*/  IMAD.HI.U32 R6, R19, R2, RZ ;  /* 0x0000000213067227 */ /* 0x000fe200078e00ff */
[----:B------:R-:W-:-:S04]  /*1f70*/  @P3 SHF.R.U32.HI R17, RZ, R3, R20 ;  /* 0x00000003ff113219 */ /* 0x000fc80000011614 */
        /* <DEDUP_REMOVED lines=8> */
[----:B------:R-:W-:-:S04]  /*2000*/  @!P0 IMAD.HI.U32 R16, R7, R2, RZ ;  /* 0x0000000207108227 */ /* 0x000fc800078e00ff */
[----:B------:R-:W-:Y:S01]  /*2010*/  IMAD.MOV R2, RZ, RZ, -R6 ;  /* 0x000000ffff027224 */ /* 0x000fe200078e0a06 */
[----:B------:R-:W-:-:S03]  /*2020*/  @!P0 SHF.R.U32.HI R16, RZ, R3, R16 ;  /* 0x00000003ff108219 */ /* 0x000fc60000011610 */
[----:B------:R-:W-:Y:S01]  /*2030*/  IMAD R2, R26, R2, R5 ;  /* 0x000000021a027224 */ /* 0x000fe200078e0205 */
[----:B------:R-:W-:Y:S02]  /*2040*/  @!P0 SEL R3, R7, R16, !P3 ;  /* 0x0000001007038207 */ /* 0x000fe40005800000 */
[----:B------:R-:W-:-:S03]  /*2050*/  IADD3 R16, PT, PT, -R5, RZ, RZ ;  /* 0x000000ff05107210 */ /* 0x000fc60007ffe1ff */
[--C-:B------:R-:W-:Y:S02]  /*2060*/  @!P0 IMAD.IADD R6, R6, 0x1, -R3.reuse ;  /* 0x0000000106068824 */ /* 0x100fe400078e0a03 */
[----:B------:R-:W-:Y:S01]  /*2070*/  @!P0 IMAD R3, R2, R19, R3 ;  /* 0x0000001302038224 */ /* 0x000fe200078e0203 */
[----:B------:R-:W-:Y:S01]  /*2080*/  IADD3 R2, PT, PT, -R7, RZ, RZ ;  /* 0x000000ff07027210 */ /* 0x000fe20007ffe1ff */
[----:B------:R-:W-:Y:S02]  /*2090*/  @!P0 IMAD R5, R26, R6, R7 ;  /* 0x000000061a058224 */ /* 0x000fe400078e0207 */
[----:B------:R-:W-:Y:S02]  /*20a0*/  IMAD R11, R4, R16, R11 ;  /* 0x00000010040b7224 */ /* 0x000fe400078e020b */
[----:B------:R-:W-:Y:S02]  /*20b0*/  @!P0 IMAD.MOV.U32 R7, RZ, RZ, R3 ;  /* 0x000000ffff078224 */ /* 0x000fe400078e0003 */
[----:B------:R-:W-:-:S02]  /*20c0*/  IMAD R2, R18, R2, R13 ;  /* 0x0000000212027224 */ /* 0x000fc400078e020d */
[----:B------:R-:W-:Y:S02]  /*20d0*/  IMAD R11, R5, R4, R11 ;  /* 0x00000004050b7224 */ /* 0x000fe400078e020b */
[----:B------:R-:W-:Y:S02]  /*20e0*/  IMAD R13, R7, R18, R2 ;  /* 0x00000012070d7224 */ /* 0x000fe400078e0202 */
.L_x_33:
[----:B------:R-:W1:Y:S02]  /*20f0*/  LDCU UR8, c[0x0][0xb30] ;  /* 0x00016600ff0877ac */ /* 0x000e640008000800 */
[----:B-1----:R-:W-:-:S09]  /*2100*/  UISETP.NE.AND UP0, UPT, UR8, 0x1, UPT ;  /* 0x000000010800788c */ /* 0x002fd2000bf05270 */
[----:B------:R-:W-:Y:S05]  /*2110*/  BRA.U UP0, `(.L_x_34) ;  /* 0x0000000100407547 */ /* 0x000fea000b800000 */
[----:B------:R-:W1:Y:S08]  /*2120*/  LDC.64 R4, c[0x0][0xb10] ;  /* 0x0002c400ff047b82 */ /* 0x000e700000000a00 */
[----:B------:R-:W2:Y:S08]  /*2130*/  LDC.64 R2, c[0x0][0xb18] ;  /* 0x0002c600ff027b82 */ /* 0x000eb00000000a00 */
[----:B------:R-:W3:Y:S08]  /*2140*/  LDC R6, c[0x0][0xb20] ;  /* 0x0002c800ff067b82 */ /* 0x000ef00000000800 */
[----:B------:R-:W4:Y:S01]  /*2150*/  LDC R16, c[0x0][0xb0c] ;  /* 0x0002c300ff107b82 */ /* 0x000f220000000800 */
[----:B-1----:R-:W-:-:S05]  /*2160*/  IMAD.HI.U32 R4, R13, R4, RZ ;  /* 0x000000040d047227 */ /* 0x002fca00078e00ff */
[----:B------:R-:W-:Y:S01]  /*2170*/  SHF.R.U32.HI R4, RZ, R5, R4 ;  /* 0x00000005ff047219 */ /* 0x000fe20000011604 */
[----:B--2---:R-:W-:Y:S01]  /*2180*/  IMAD.HI.U32 R3, R11, R3, RZ ;  /* 0x000000030b037227 */ /* 0x004fe200078e00ff */
[----:B------:R-:W-:-:S04]  /*2190*/  ISETP.NE.AND P0, PT, R2, 0x1, PT ;  /* 0x000000010200780c */ /* 0x000fc80003f05270 */
[----:B---3--:R-:W-:-:S04]  /*21a0*/  SHF.R.U32.HI R6, RZ, R6, R3 ;  /* 0x00000006ff067219 */ /* 0x008fc80000011603 */
[----:B------:R-:W-:Y:S02]  /*21b0*/  SEL R3, R11, R6, !P0 ;  /* 0x000000060b037207 */ /* 0x000fe40004000000 */
[----:B----4-:R-:W-:-:S04]  /*21c0*/  ISETP.NE.AND P1, PT, R16, 0x1, PT ;  /* 0x000000011000780c */ /* 0x010fc80003f25270 */
[----:B------:R-:W-:-:S05]  /*21d0*/  SEL R4, R13, R4, !P1 ;  /* 0x000000040d047207 */ /* 0x000fca0004800000 */
[----:B------:R-:W-:Y:S02]  /*21e0*/  IMAD.IADD R5, R3, 0x1, -R4 ;  /* 0x0000000103057824 */ /* 0x000fe400078e0a04 */
[----:B------:R-:W-:Y:S02]  /*21f0*/  IMAD.IADD R3, R4, 0x1, -R3 ;  /* 0x0000000104037824 */ /* 0x000fe400078e0a03 */
[----:B------:R-:W-:Y:S02]  /*2200*/  IMAD R13, R5, R16, R13 ;  /* 0x00000010050d7224 */ /* 0x000fe400078e020d */
[----:B------:R-:W-:-:S07]  /*2210*/  IMAD R11, R3, R2, R11 ;  /* 0x00000002030b7224 */ /* 0x000fce00078e020b */
.L_x_34:
[----:B------:R-:W-:Y:S01]  /*2220*/  VIADD R14, R14, 0x1 ;  /* 0x000000010e0e7836 */ /* 0x000fe20000000000 */
[----:B------:R-:W-:Y:S01]  /*2230*/  PLOP3.LUT P1, PT, PT, PT, PT, 0x80, 0x8 ;  /* 0x000000000008781c */ /* 0x000fe20003f2f070 */
[----:B------:R-:W-:Y:S02]  /*2240*/  IMAD.IADD R21, R13, 0x1, R68 ;  /* 0x000000010d157824 */ /* 0x000fe400078e0244 */
[----:B------:R-:W-:Y:S01]  /*2250*/  IMAD.IADD R20, R11, 0x1, R66 ;  /* 0x000000010b147824 */ /* 0x000fe200078e0242 */
[----:B------:R-:W-:-:S04]  /*2260*/  ISETP.NE.AND P0, PT, R14, 0x2, PT ;  /* 0x000000020e00780c */ /* 0x000fc80003f05270 */
[----:B------:R-:W-:Y:S02]  /*2270*/  SEL R3, RZ, 0x1, P0 ;  /* 0x00000001ff037807 */ /* 0x000fe40000000000 */
[----:B------:R-:W-:Y:S02]  /*2280*/  SEL R14, R14, RZ, P0 ;  /* 0x000000ff0e0e7207 */ /* 0x000fe40000000000 */
[----:B------:R-:W-:Y:S01]  /*2290*/  LOP3.LUT R12, R12, R3, RZ, 0x3c, !PT ;  /* 0x000000030c0c7212 */ /* 0x000fe200078e3cff */
[----:B------:R-:W-:Y:S06]  /*22a0*/  @P2 BRA `(.L_x_35) ;  /* 0xfffffff000982947 */ /* 0x000fec000383ffff */
[----:B------:R-:W-:Y:S01]  /*22b0*/  UIADD3 UR5, UPT, UPT, UR4, 0x10, URZ ;  /* 0x0000001004057890 */ /* 0x000fe2000fffe0ff */
[----:B------:R-:W-:-:S03]  /*22c0*/  SHF.L.U32 R3, R15, 0x1f, RZ ;  /* 0x0000001f0f037819 */ /* 0x000fc600000006ff */
[----:B------:R-:W-:-:S09]  /*22d0*/  ULEA UR4, UR6, UR5, 0x3 ;  /* 0x0000000506047291 */ /* 0x000fd2000f8e18ff */
[----:B------:R-:W1:Y:S02]  /*22e0*/  SYNCS.PHASECHK.TRANS64.TRYWAIT P0, [UR4], R3 ;  /* 0x00000003ff0075a7 */ /* 0x000e640008001104 */
[----:B-1----:R-:W-:Y:S05]  /*22f0*/  @!P0 BRA `(.L_x_36) ;  /* 0x0000005c007c8947 */ /* 0x002fea0003800000 */
.L_x_134:
[----:B------:R-:W-:-:S04]  /*2300*/  UIADD3 UR6, UPT, UPT, UR6, 0x1, URZ ;  /* 0x0000000106067890 */ /* 0x000fc8000fffe0ff */
[----:B------:R-:W-:-:S04]  /*2310*/  UISETP.NE.AND UP0, UPT, UR6, 0x2, UPT ;  /* 0x000000020600788c */ /* 0x000fc8000bf05270 */
[----:B------:R-:W-:Y:S02]  /*2320*/  USEL UR4, URZ, 0x1, UP0 ;  /* 0x00000001ff047887 */ /* 0x000fe40008000000 */
[----:B------:R-:W-:-:S04]  /*2330*/  USEL UR6, UR6, URZ, UP0 ;  /* 0x000000ff06067287 */ /* 0x000fc80008000000 */
[----:B------:R-:W-:Y:S01]  /*2340*/  ULEA UR6, UR6, UR5, 0x3 ;  /* 0x0000000506067291 */ /* 0x000fe2000f8e18ff */
[----:B-1----:R-:W-:-:S04]  /*2350*/  LOP3.LUT R3, R15, UR4, RZ, 0x3c, !PT ;  /* 0x000000040f037c12 */ /* 0x002fc8000f8e3cff */
[----:B------:R-:W-:Y:S01]  /*2360*/  SHF.L.U32 R3, R3, 0x1f, RZ ;  /* 0x0000001f03037819 */ /* 0x000fe200000006ff */
[----:B----4-:R-:W-:-:S07]  /*2370*/  IMAD.U32 R0, RZ, RZ, UR6 ;  /* 0x00000006ff007e24 */ /* 0x010fce000f8e00ff */
.L_x_37:
[----:B-1----:R1:W2:Y:S02]  /*2380*/  SYNCS.PHASECHK.TRANS64.TRYWAIT P0, [R0+URZ], R3 ;  /* 0x00000003000075a7 */ /* 0x0022a400080011ff */
[----:B--2---:R-:W-:Y:S05]  /*2390*/  @!P0 NANOSLEEP.SYNCS 0x989680 ;  /* 0x009896800000895d */ /* 0x004fea0003900000 */
[----:B------:R-:W2:Y:S02]  /*23a0*/  @!P0 SYNCS.PHASECHK.TRANS64 P0, [R0+URZ], R3 ;  /* 0x00000003000085a7 */ /* 0x000ea400080010ff */
[----:B--2---:R-:W-:Y:S05]  /*23b0*/  @P0 EXIT ;  /* 0x000000000000094d */ /* 0x004fea0003800000 */
[----:B------:R-:W-:Y:S05]  /*23c0*/  BRA `(.L_x_37) ;  /* 0xfffffffc00ec7947 */ /* 0x000fea000383ffff */
.L_x_17:
[----:B------:R-:W-:-:S04]  /*23d0*/  UISETP.NE.AND UP1, UPT, UR37, URZ, UPT ;  /* 0x000000ff2500728c */ /* 0x000fc8000bf25270 */
[----:B------:R-:W-:-:S09]  /*23e0*/  UISETP.NE.OR UP1, UPT, UR8, 0x1, UP1 ;  /* 0x000000010800788c */ /* 0x000fd20008f25670 */
[----:B------:R-:W-:Y:S05]  /*23f0*/  BRA.U UP1, `(.L_x_38) ;  /* 0x0000000501487547 */ /* 0x000fea000b800000 */
[----:B------:R-:W-:Y:S01]  /*2400*/  ISETP.NE.AND P2, PT, R2, RZ, PT ;  /* 0x000000ff0200720c */ /* 0x000fe20003f45270 */
[----:B------:R-:W-:Y:S01]  /*2410*/  IMAD.MOV.U32 R12, RZ, RZ, 0x1 ;  /* 0x00000001ff0c7424 */ /* 0x000fe200078e00ff */
[----:B------:R-:W-:Y:S02]  /*2420*/  CS2R R10, SRZ ;  /* 0x00000000000a7805 */ /* 0x000fe4000001ff00 */
[----:B------:R-:W-:Y:S01]  /*2430*/  CS2R R8, SRZ ;  /* 0x0000000000087805 */ /* 0x000fe2000001ff00 */
[----:B------:R-:W-:Y:S01]  /*2440*/  UMOV UR4, 0x400 ;  /* 0x0000040000047882 */ /* 0x000fe20000000000 */
[----:B------:R-:W-:Y:S01]  /*2450*/  UMOV UR6, URZ ;  /* 0x000000ff00067c82 */ /* 0x000fe20008000000 */
[----:B------:R-:W-:-:S12]  /*2460*/  ULEA UR37, UR37, UR4, 0x18 ;  /* 0x0000000425257291 */ /* 0x000fd8000f8ec0ff */
.L_x_42:
[----:B------:R-:W-:Y:S02]  /*2470*/  LEA R0, R8, UR37, 0x3 ;  /* 0x0000002508007c11 */ /* 0x000fe4000f8e18ff */
[----:B------:R-:W-:-:S03]  /*2480*/  SHF.L.U32 R5, R9, 0x1f, RZ ;  /* 0x0000001f09057819 */ /* 0x000fc600000006ff */
[----:B------:R-:W-:Y:S01]  /*2490*/  VIADD R4, R0, 0xe0 ;  /* 0x000000e000047836 */ /* 0x000fe20000000000 */
[----:B------:R-:W1:Y:S02]  /*24a0*/  SYNCS.PHASECHK.TRANS64.TRYWAIT P0, [R0+URZ+0xd0], R5 ;  /* 0x0000d005000075a7 */ /* 0x000e6400080011ff */
[----:B-1----:R-:W-:Y:S05]  /*24b0*/  @!P0 BRA `(.L_x_39) ;  /* 0x0000005c00248947 */ /* 0x002fea0003800000 */
.L_x_135:
[----:B------:R-:W-:Y:S01]  /*24c0*/  ULEA UR5, UR6, UR37, 0x3 ;  /* 0x0000002506057291 */ /* 0x000fe2000f8e18ff */
[----:B------:R-:W-:Y:S02]  /*24d0*/  PRMT R4, RZ, 0x654, R4 ;  /* 0x00000654ff047816 */ /* 0x000fe40000000004 */
[----:B-1----:R-:W-:Y:S01]  /*24e0*/  SHF.L.U32 R5, R12, 0x1f, RZ ;  /* 0x0000001f0c057819 */ /* 0x002fe200000006ff */
[----:B------:R-:W-:Y:S01]  /*24f0*/  UIADD3 UR4, UPT, UPT, UR5, 0x70, URZ ;  /* 0x0000007005047890 */ /* 0x000fe2000fffe0ff */
[----:B------:R1:W-:Y:S05]  /*2500*/  SYNCS.ARRIVE.TRANS64.RED.A1T0 RZ, [R4+URZ], RZ ;  /* 0x000000ff04ff79a7 */ /* 0x0003ea00081004ff */
[----:B------:R-:W-:Y:S01]  /*2510*/  IMAD.U32 R7, RZ, RZ, UR4 ;  /* 0x00000004ff077e24 */ /* 0x000fe2000f8e00ff */
[----:B------:R-:W2:Y:S04]  /*2520*/  SYNCS.PHASECHK.TRANS64.TRYWAIT P0, [UR5+0x80], R5 ;  /* 0x00008005ff0075a7 */ /* 0x000ea80008001105 */
[----:B------:R-:W-:Y:S01]  /*2530*/  PRMT R6, R2, 0x654, R7 ;  /* 0x0000065402067816 */ /* 0x000fe20000000007 */
[----:B-1----:R-:W-:Y:S01]  /*2540*/  @!P2 IMAD.MOV.U32 R4, RZ, RZ, 0x10 ;  /* 0x00000010ff04a424 */ /* 0x002fe200078e00ff */
[----:B--2---:R-:W-:Y:S06]  /*2550*/  @!P0 BRA `(.L_x_40) ;  /* 0x0000005c00108947 */ /* 0x004fec0003800000 */
.L_x_137:
[----:B------:R-:W-:Y:S01]  /*2560*/  ULEA UR4, UR6, UR37, 0x4 ;  /* 0x0000002506047291 */ /* 0x000fe2000f8e20ff */
[----:B------:R-:W-:Y:S01]  /*2570*/  SEL R3, R6, R3, !P2 ;  /* 0x0000000306037207 */ /* 0x000fe20005000000 */
[----:B------:R-:W-:Y:S01]  /*2580*/  UIADD3 UR5, UPT, UPT, UR5, 0x70, URZ ;  /* 0x0000007005057890 */ /* 0x000fe2000fffe0ff */
[----:B-1----:R-:W-:Y:S01]  /*2590*/  LEA R0, R11, UR37, 0x3 ;  /* 0x000000250b007c11 */ /* 0x002fe2000f8e18ff */
[----:B------:R-:W-:Y:S01]  /*25a0*/  UIADD3 UR4, UPT, UPT, UR4, 0x100, URZ ;  /* 0x0000010004047890 */ /* 0x000fe2000fffe0ff */
[----:B------:R-:W-:Y:S01]  /*25b0*/  SHF.L.U32 R5, R10, 0x1f, RZ ;  /* 0x0000001f0a057819 */ /* 0x000fe200000006ff */
[----:B------:R1:W-:Y:S01]  /*25c0*/  @!P2 SYNCS.ARRIVE.TRANS64.RED RZ, [R3+URZ], R4 ;  /* 0x0000000403ffa9a7 */ /* 0x0003e200080004ff */
[----:B------:R-:W-:Y:S01]  /*25d0*/  UIADD3 UR6, UPT, UPT, UR6, 0x1, URZ ;  /* 0x0000000106067890 */ /* 0x000fe2000fffe0ff */
[----:B------:R-:W-:-:S03]  /*25e0*/  VIADD R8, R8, 0x1 ;  /* 0x0000000108087836 */ /* 0x000fc60000000000 */
[----:B------:R-:W-:Y:S02]  /*25f0*/  UISETP.NE.AND UP0, UPT, UR6, 0x2, UPT ;  /* 0x000000020600788c */ /* 0x000fe4000bf05270 */
[----:B------:R-:W-:Y:S06]  /*2600*/  UGETNEXTWORKID.BROADCAST [UR4], [UR5] ;  /* 0x00000000040073ca */ /* 0x000fec0008000100 */
[----:B------:R-:W-:Y:S01]  /*2610*/  USEL UR4, URZ, 0x1, UP0 ;  /* 0x00000001ff047887 */ /* 0x000fe20008000000 */
[----:B------:R-:W-:Y:S01]  /*2620*/  ISETP.NE.AND P0, PT, R8, 0x2, PT ;  /* 0x000000020800780c */ /* 0x000fe20003f05270 */
[----:B------:R-:W-:Y:S01]  /*2630*/  USEL UR6, UR6, URZ, UP0 ;  /* 0x000000ff06067287 */ /* 0x000fe20008000000 */
[----:B------:R-:W2:Y:S03]  /*2640*/  SYNCS.PHASECHK.TRANS64.TRYWAIT P1, [R0+URZ+0x70], R5 ;  /* 0x00007005000075a7 */ /* 0x000ea600080211ff */
[----:B------:R-:W-:Y:S01]  /*2650*/  LOP3.LUT R12, R12, UR4, RZ, 0x3c, !PT ;  /* 0x000000040c0c7c12 */ /* 0x000fe2000f8e3cff */
[----:B-12---:R-:W-:Y:S07]  /*2660*/  @!P1 BRA `(.L_x_41) ;  /* 0x0000005800e49947 */ /* 0x006fee0003800000 */
.L_x_138:
[C---:B------:R-:W-:Y:S01]  /*2670*/  LEA R4, R11.reuse, UR37, 0x4 ;  /* 0x000000250b047c11 */ /* 0x040fe2000f8e20ff */
[----:B-1----:R-:W-:Y:S01]  /*2680*/  VIADD R0, R0, 0x80 ;  /* 0x0000008000007836 */ /* 0x002fe20000000000 */
[----:B------:R-:W-:Y:S01]  /*2690*/  SEL R8, R8, RZ, P0 ;  /* 0x000000ff08087207 */ /* 0x000fe20000000000 */
[----:B------:R-:W-:-:S03]  /*26a0*/  VIADD R11, R11, 0x1 ;  /* 0x000000010b0b7836 */ /* 0x000fc60000000000 */
[----:B------:R-:W1:Y:S01]  /*26b0*/  LDS.128 R4, [R4+0x100] ;  /* 0x0001000004047984 */ /* 0x000e620000000c00 */
[----:B------:R-:W-:Y:S02]  /*26c0*/  PRMT R0, RZ, 0x654, R0 ;  /* 0x00000654ff007816 */ /* 0x000fe40000000000 */
[C---:B------:R-:W-:Y:S01]  /*26d0*/  ISETP.NE.AND P1, PT, R11.reuse, 0x2, PT ;  /* 0x000000020b00780c */ /* 0x040fe20003f25270 */
[----:B------:R-:W-:Y:S01]  /*26e0*/  @!PT LDS RZ, [RZ] ;  /* 0x00000000fffff984 */ /* 0x000fe20000000800 */
[----:B------:R-:W-:Y:S01]  /*26f0*/  @!PT LDS RZ, [RZ] ;  /* 0x00000000fffff984 */ /* 0x000fe20000000800 */
[----:B------:R-:W-:Y:S01]  /*2700*/  @!PT LDS RZ, [RZ] ;  /* 0x00000000fffff984 */ /* 0x000fe20000000800 */
[----:B------:R-:W-:Y:S01]  /*2710*/  @!PT LDS RZ, [RZ] ;  /* 0x00000000fffff984 */ /* 0x000fe20000000800 */
[----:B------:R2:W-:Y:S06]  /*2720*/  MEMBAR.ALL.CTA ;  /* 0x0000000000007992 */ /* 0x0005ec0000008000 */
[----:B--2---:R-:W2:Y:S01]  /*2730*/  FENCE.VIEW.ASYNC.S ;  /* 0x00000000000073c6 */ /* 0x004ea20000000000 */
[----:B------:R-:W-:Y:S01]  /*2740*/  SEL R11, R11, RZ, P1 ;  /* 0x000000ff0b0b7207 */ /* 0x000fe20000800000 */
[----:B--2---:R2:W-:Y:S01]  /*2750*/  SYNCS.ARRIVE.TRANS64.RED.A1T0 RZ, [R0+URZ], RZ ;  /* 0x000000ff00ff79a7 */ /* 0x0045e200081004ff */
[----:B-1----:R-:W-:-:S02]  /*2760*/  LOP3.LUT P3, RZ, R6, 0x1, RZ, 0xc0, !PT ;  /* 0x0000000106ff7812 */ /* 0x002fc4000786c0ff */
[----:B------:R-:W-:-:S04]  /*2770*/  SEL R5, RZ, 0x1, P1 ;  /* 0x00000001ff057807 */ /* 0x000fc80000800000 */
[----:B------:R-:W-:Y:S02]  /*2780*/  LOP3.LUT R10, R10, R5, RZ, 0x3c, !PT ;  /* 0x000000050a0a7212 */ /* 0x000fe400078e3cff */
[----:B--2---:R-:W-:-:S04]  /*2790*/  SEL R0, RZ, 0x1, P0 ;  /* 0x00000001ff007807 */ /* 0x004fc80000000000 */
[----:B------:R-:W-:Y:S01]  /*27a0*/  LOP3.LUT R9, R9, R0, RZ, 0x3c, !PT ;  /* 0x0000000009097212 */ /* 0x000fe200078e3cff */
[----:B------:R-:W-:Y:S06]  /*27b0*/  @P3 BRA `(.L_x_42) ;  /* 0xfffffffc002c3947 */ /* 0x000fec000383ffff */
[----:B------:R-:W-:Y:S01]  /*27c0*/  ULEA UR5, UR6, UR37, 0x3 ;  /* 0x0000002506057291 */ /* 0x000fe2000f8e18ff */
[----:B------:R-:W-:-:S08]  /*27d0*/  SHF.L.U32 R3, R12, 0x1f, RZ ;  /* 0x0000001f0c037819 */ /* 0x000fd000000006ff */
[----:B------:R-:W1:Y:S02]  /*27e0*/  SYNCS.PHASECHK.TRANS64 P0, [UR5+0x80], R3 ;  /* 0x00008003ff0075a7 */ /* 0x000e640008001005 */
[----:B-1----:R-:W-:Y:S05]  /*27f0*/  @P0 BRA `(.L_x_43) ;  /* 0x0000000000080947 */ /* 0x002fea0003800000 */
[----:B------:R-:W1:Y:S02]  /*2800*/  SYNCS.PHASECHK.TRANS64.TRYWAIT P0, [UR5+0x80], R3 ;  /* 0x00008003ff0075a7 */ /* 0x000e640008001105 */
[----:B-1----:R-:W-:Y:S05]  /*2810*/  @!P0 BRA `(.L_x_44) ;  /* 0x00000058008c8947 */ /* 0x002fea0003800000 */
.L_x_43:
[----:B------:R-:W-:-:S04]  /*2820*/  UIADD3 UR4, UPT, UPT, UR6, 0x1, URZ ;  /* 0x0000000106047890 */ /* 0x000fc8000fffe0ff */
[----:B------:R-:W-:-:S04]  /*2830*/  UISETP.NE.AND UP0, UPT, UR4, 0x2, UPT ;  /* 0x000000020400788c */ /* 0x000fc8000bf05270 */
[----:B------:R-:W-:Y:S02]  /*2840*/  USEL UR7, URZ, 0x1, UP0 ;  /* 0x00000001ff077887 */ /* 0x000fe40008000000 */
[----:B------:R-:W-:-:S04]  /*2850*/  USEL UR4, UR4, URZ, UP0 ;  /* 0x000000ff04047287 */ /* 0x000fc80008000000 */
[----:B------:R-:W-:Y:S01]  /*2860*/  ULEA UR4, UR4, UR37, 0x3 ;  /* 0x0000002504047291 */ /* 0x000fe2000f8e18ff */
[----:B-1----:R-:W-:-:S04]  /*2870*/  LOP3.LUT R3, R12, UR7, RZ, 0x3c, !PT ;  /* 0x000000070c037c12 */ /* 0x002fc8000f8e3cff */
[----:B------:R-:W-:-:S04]  /*2880*/  SHF.L.U32 R0, R3, 0x1f, RZ ;  /* 0x0000001f03007819 */ /* 0x000fc800000006ff */
[----:B------:R-:W1:Y:S02]  /*2890*/  SYNCS.PHASECHK.TRANS64 P0, [UR4+0x80], R0 ;  /* 0x00008000ff0075a7 */ /* 0x000e640008001004 */
[----:B-1----:R-:W-:Y:S05]  /*28a0*/  @P0 EXIT ;  /* 0x000000000000094d */ /* 0x002fea0003800000 */
[----:B------:R-:W-:Y:S02]  /*28b0*/  SHF.L.U32 R3, R3, 0x1f, RZ ;  /* 0x0000001f03037819 */ /* 0x000fe400000006ff */
[----:B------:R-:W-:-:S07]  /*28c0*/  MOV R0, UR4 ;  /* 0x0000000400007c02 */ /* 0x000fce0008000f00 */
.L_x_45:
[----:B-1----:R1:W2:Y:S02]  /*28d0*/  SYNCS.PHASECHK.TRANS64.TRYWAIT P0, [R0+URZ+0x80], R3 ;  /* 0x00008003000075a7 */ /* 0x0022a400080011ff */
[----:B--2---:R-:W-:Y:S05]  /*28e0*/  @!P0 NANOSLEEP.SYNCS 0x989680 ;  /* 0x009896800000895d */ /* 0x004fea0003900000 */
[----:B------:R-:W2:Y:S02]  /*28f0*/  @!P0 SYNCS.PHASECHK.TRANS64 P0, [R0+URZ+0x80], R3 ;  /* 0x00008003000085a7 */ /* 0x000ea400080010ff */
[----:B--2---:R-:W-:Y:S05]  /*2900*/  @P0 EXIT ;  /* 0x000000000000094d */ /* 0x004fea0003800000 */
[----:B------:R-:W-:Y:S05]  /*2910*/  BRA `(.L_x_45) ;  /* 0xfffffffc00ec7947 */ /* 0x000fea000383ffff */
.L_x_38:
[----:B------:R-:W-:-:S09]  /*2920*/  UISETP.NE.AND UP1, UPT, UR8, URZ, UPT ;  /* 0x000000ff0800728c */ /* 0x000fd2000bf25270 */
[----:B------:R-:W-:Y:S05]  /*2930*/  BRA.U UP1, `(.L_x_46) ;  /* 0x0000000d01b47547 */ /* 0x000fea000b800000 */
[----:B------:R-:W-:Y:S01]  /*2940*/  UMOV UR4, 0x40 ;  /* 0x0000004000047882 */ /* 0x000fe20000000000 */
[----:B------:R-:W-:Y:S01]  /*2950*/  NOP ;  /* 0x0000000000007918 */ /* 0x000fe20000000000 */
[----:B------:R-:W-:Y:S01]  /*2960*/  ULEA UR4, UR37, UR4, 0x18 ;  /* 0x0000000425047291 */ /* 0x000fe2000f8ec0ff */
[----:B------:R-:W-:Y:S02]  /*2970*/  UMOV UR5, 0x400 ;  /* 0x0000040000057882 */ /* 0x000fe40000000000 */
[----:B------:R-:W-:-:S06]  /*2980*/  ULEA UR37, UR37, UR5, 0x18 ;  /* 0x0000000525257291 */ /* 0x000fcc000f8ec0ff */
[----:B------:R-:W1:Y:S02]  /*2990*/  LDS.U8 R0, [UR4+0x1c] ;  /* 0x00001c04ff007984 */ /* 0x000e640008000000 */
[----:B-1----:R-:W-:-:S13]  /*29a0*/  ISETP.NE.AND P0, PT, R0, RZ, PT ;  /* 0x000000ff0000720c */ /* 0x002fda0003f05270 */
[----:B------:R-:W-:Y:S05]  /*29b0*/  @P0 BRA `(.L_x_47) ;  /* 0x0000000000580947 */ /* 0x000fea0003800000 */
[----:B------:R-:W-:-:S13]  /*29c0*/  ELECT P0, URZ, PT ;  /* 0x0000000000ff782f */ /* 0x000fda0003800000 */
[----:B------:R-:W-:Y:S05]  /*29d0*/  @!P0 BRA `(.L_x_48) ;  /* 0x0000000000608947 */ /* 0x000fea0003800000 */
[----:B------:R-:W-:Y:S01]  /*29e0*/  UMOV UR5, 0x10 ;  /* 0x0000001000057882 */ /* 0x000fe20000000000 */
[----:B------:R-:W-:Y:S01]  /*29f0*/  HFMA2 R0, -RZ, RZ, 0, 5.9604644775390625e-08 ;  /* 0x00000001ff007431 */ /* 0x000fe200000001ff */
[----:B------:R-:W-:-:S03]  /*2a00*/  MOV R2, 0xffff ;  /* 0x0000ffff00027802 */ /* 0x000fc60000000f00 */
[----:B------:R-:W-:Y:S04]  /*2a10*/  DEPBAR.LE SB1, 0x36 ;  /* 0x00009d800000791a */ /* 0x000fe80000000000 */
[----:B------:R-:W1:Y:S02]  /*2a20*/  UTCATOMSWS.FIND_AND_SET.ALIGN UP0, UR5, UR5 ;  /* 0x00000005000575e3 */ /* 0x000e640008000800 */
[----:B-1----:R-:W-:Y:S01]  /*2a30*/  MOV R3, UR5 ;  /* 0x0000000500037c02 */ /* 0x002fe20008000f00 */
[----:B------:R-:W-:Y:S06]  /*2a40*/  BRA.U UP0, `(.L_x_49) ;  /* 0x0000000100187547 */ /* 0x000fec000b800000 */
.L_x_50:
[----:B------:R-:W-:Y:S05]  /*2a50*/  NANOSLEEP 0x64 ;  /* 0x000000640000795d */ /* 0x000fea0003800000 */
[----:B------:R-:W-:-:S05]  /*2a60*/  UMOV UR5, 0x10 ;  /* 0x0000001000057882 */ /* 0x000fca0000000000 */
[----:B------:R-:W-:Y:S04]  /*2a70*/  DEPBAR.LE SB1, 0x36 ;  /* 0x00009d800000791a */ /* 0x000fe80000000000 */
[----:B------:R-:W1:Y:S02]  /*2a80*/  UTCATOMSWS.FIND_AND_SET.ALIGN UP0, UR5, UR5 ;  /* 0x00000005000575e3 */ /* 0x000e640008000800 */
[----:B-1----:R-:W-:Y:S01]  /*2a90*/  MOV R3, UR5 ;  /* 0x0000000500037c02 */ /* 0x002fe20008000f00 */
[----:B------:R-:W-:Y:S05]  /*2aa0*/  BRA.U !UP0, `(.L_x_50) ;  /* 0xfffffffd08e87547 */ /* 0x000fea000b83ffff */
.L_x_49:
[-C--:B------:R-:W-:Y:S02]  /*2ab0*/  SHF.L.U32 R2, R2, R3.reuse, RZ ;  /* 0x0000000302027219 */ /* 0x080fe400000006ff */
[----:B------:R-:W-:Y:S01]  /*2ac0*/  SHF.L.U32 R0, R0, R3, RZ ;  /* 0x0000000300007219 */ /* 0x000fe200000006ff */
[----:B------:R-:W-:Y:S02]  /*2ad0*/  IMAD.SHL.U32 R3, R3, 0x20, RZ ;  /* 0x0000002003037824 */ /* 0x000fe400078e00ff */
[----:B------:R1:W-:Y:S04]  /*2ae0*/  ATOMS.OR RZ, [UR4+0x14], R2 ;  /* 0x00001402ffff798c */ /* 0x0003e8000b000004 */
[----:B------:R1:W-:Y:S04]  /*2af0*/  ATOMS.OR RZ, [UR4+0x18], R0 ;  /* 0x00001800ffff798c */ /* 0x0003e8000b000004 */
[----:B------:R1:W-:Y:S01]  /*2b00*/  STS [UR37+0x120], R3 ;  /* 0x00012003ff007988 */ /* 0x0003e20008000825 */
[----:B------:R-:W-:Y:S05]  /*2b10*/  BRA `(.L_x_48) ;  /* 0x0000000000107947 */ /* 0x000fea0003800000 */
.L_x_47:
[----:B------:R-:W-:Y:S02]  /*2b20*/  MOV R0, 0xffffffff ;  /* 0xffffffff00007802 */ /* 0x000fe40000000f00 */
[----:B------:R-:W-:-:S03]  /*2b30*/  MOV R2, 0x2b60 ;  /* 0x00002b6000027802 */ /* 0x000fc60000000f00 */
[----:B------:R1:W-:Y:S04]  /*2b40*/  STS [UR37+0x120], R0 ;  /* 0x00012000ff007988 */ /* 0x0003e80008000825 */
[----:B-1-3-5:R-:W-:Y:S05]  /*2b50*/  CALL.REL.NOINC `($__internal_1_$__cuda_sm10x_tcgen05_guardrail_trap_phase_invalid_during_alloc) ;  /* 0x0000005c00d47944 */ /* 0x02afea0003c00000 */
.L_x_48:
[----:B------:R-:W-:Y:S05]  /*2b60*/  WARPSYNC.ALL ;  /* 0x0000000000007948 */ /* 0x000fea0003800000 */
[----:B------:R-:W2:Y:S01]  /*2b70*/  S2UR UR5, SR_CgaCtaId ;  /* 0x00000000000579c3 */ /* 0x000ea20000008800 */
[----:B------:R-:W-:Y:S01]  /*2b80*/  UMOV UR4, 0x400 ;  /* 0x0000040000047882 */ /* 0x000fe20000000000 */
[----:B------:R-:W-:-:S06]  /*2b90*/  NOP ;  /* 0x0000000000007918 */ /* 0x000fcc0000000000 */
[----:B------:R-:W-:Y:S06]  /*2ba0*/  BAR.ARV 0x6, 0xa0 ;  /* 0x0182800000007b1d */ /* 0x000fec0000002000 */
[----:B------:R-:W4:Y:S01]  /*2bb0*/  LDCU UR7, c[0x0][0x38c] ;  /* 0x00007180ff0777ac */ /* 0x000f220008000800 */
[----:B------:R-:W-:Y:S01]  /*2bc0*/  IMAD.MOV.U32 R11, RZ, RZ, 0x1 ;  /* 0x00000001ff0b7424 */ /* 0x000fe200078e00ff */
[----:B------:R-:W-:Y:S01]  /*2bd0*/  CS2R R8, SRZ ;  /* 0x0000000000087805 */ /* 0x000fe2000001ff00 */
[----:B------:R-:W-:Y:S01]  /*2be0*/  IMAD.MOV.U32 R10, RZ, RZ, RZ ;  /* 0x000000ffff0a7224 */ /* 0x000fe200078e00ff */
[----:B------:R-:W3:Y:S01]  /*2bf0*/  LDCU UR6, c[0x0][0x38c] ;  /* 0x00007180ff0677ac */ /* 0x000ee20008000800 */
[----:B------:R-:W-:Y:S01]  /*2c00*/  UMOV UR15, URZ ;  /* 0x000000ff000f7c82 */ /* 0x000fe20008000000 */
[----:B------:R-:W-:Y:S01]  /*2c10*/  UMOV UR14, URZ ;  /* 0x000000ff000e7c82 */ /* 0x000fe20008000000 */
[----:B--2---:R-:W-:Y:S01]  /*2c20*/  ULEA UR5, UR5, UR4, 0x18 ;  /* 0x0000000405057291 */ /* 0x004fe2000f8ec0ff */
[----:B------:R-:W-:Y:S01]  /*2c30*/  UMOV UR24, 0x0 ;  /* 0x0000000000187882 */ /* 0x000fe20000000000 */
[----:B------:R-:W-:-:S02]  /*2c40*/  UMOV UR25, 0x8100910 ;  /* 0x0810091000197882 */ /* 0x000fc40000000000 */
[----:B------:R-:W-:Y:S02]  /*2c50*/  UIADD3 UR10, UPT, UPT, UR5, 0x8400, URZ ;  /* 0x00008400050a7890 */ /* 0x000fe4000fffe0ff */
[----:B------:R-:W-:Y:S02]  /*2c60*/  UIADD3 UR11, UPT, UPT, UR5, 0x10400, URZ ;  /* 0x00010400050b7890 */ /* 0x000fe4000fffe0ff */
[----:B----4-:R-:W-:Y:S01]  /*2c70*/  UIADD3 UR7, UPT, UPT, UR7, 0x1f, URZ ;  /* 0x0000001f07077890 */ /* 0x010fe2000fffe0ff */
[----:B-1----:R-:W1:Y:S01]  /*2c80*/  LDS R0, [UR5+0x120] ;  /* 0x00012005ff007984 */ /* 0x002e620008000800 */
[----:B------:R-:W-:Y:S02]  /*2c90*/  USHF.R.U32.HI UR10, URZ, 0x4, UR10 ;  /* 0x00000004ff0a7899 */ /* 0x000fe4000801160a */
[----:B------:R-:W-:Y:S02]  /*2ca0*/  USHF.R.S32.HI UR4, URZ, 0x1f, UR7 ;  /* 0x0000001fff047899 */ /* 0x000fe40008011407 */
[----:B------:R-:W-:-:S02]  /*2cb0*/  USHF.R.U32.HI UR11, URZ, 0x4, UR11 ;  /* 0x00000004ff0b7899 */ /* 0x000fc4000801160b */
[----:B------:R-:W-:Y:S02]  /*2cc0*/  ULEA.HI UR4, UR4, UR7, URZ, 0x5 ;  /* 0x0000000704047291 */ /* 0x000fe4000f8f28ff */
[----:B------:R-:W-:Y:S02]  /*2cd0*/  ULOP3.LUT UR10, UR10, 0x3fff, URZ, 0xc0, !UPT ;  /* 0x00003fff0a0a7892 */ /* 0x000fe4000f8ec0ff */
[----:B------:R-:W-:Y:S02]  /*2ce0*/  USHF.R.S32.HI UR4, URZ, 0x5, UR4 ;  /* 0x00000005ff047899 */ /* 0x000fe40008011404 */
[----:B------:R-:W-:Y:S02]  /*2cf0*/  ULOP3.LUT UR11, UR11, 0x3fff, URZ, 0xc0, !UPT ;  /* 0x00003fff0b0b7892 */ /* 0x000fe4000f8ec0ff */
[----:B------:R-:W-:Y:S01]  /*2d00*/  UISETP.LT.AND UP0, UPT, UR4, 0x1, UPT ;  /* 0x000000010400788c */ /* 0x000fe2000bf01270 */
[----:B------:R-:W-:Y:S01]  /*2d10*/  UMOV UR22, 0x0 ;  /* 0x0000000000167882 */ /* 0x000fe20000000000 */
[----:B------:R-:W-:-:S02]  /*2d20*/  UMOV UR23, 0x8100910 ;  /* 0x0810091000177882 */ /* 0x000fc40000000000 */
[----:B------:R-:W-:Y:S02]  /*2d30*/  USEL UR9, UR4, 0x1, !UP0 ;  /* 0x0000000104097887 */ /* 0x000fe4000c000000 */
[----:B------:R-:W-:Y:S02]  /*2d40*/  ULOP3.LUT UR10, UR10, 0x10000, URZ, 0xfc, !UPT ;  /* 0x000100000a0a7892 */ /* 0x000fe4000f8efcff */
[----:B------:R-:W-:Y:S02]  /*2d50*/  ULOP3.LUT UR11, UR11, 0x10000, URZ, 0xfc, !UPT ;  /* 0x000100000b0b7892 */ /* 0x000fe4000f8efcff */
[----:B------:R-:W-:Y:S02]  /*2d60*/  UIADD3 UR9, UPT, UPT, -UR9, URZ, URZ ;  /* 0x000000ff09097290 */ /* 0x000fe4000fffe1ff */
[----:B---3--:R-:W-:Y:S01]  /*2d70*/  UISETP.GE.AND UP3, UPT, UR6, 0x1, UPT ;  /* 0x000000010600788c */ /* 0x008fe2000bf66270 */
[----:B------:R-:W-:Y:S01]  /*2d80*/  UMOV UR20, 0x0 ;  /* 0x0000000000147882 */ /* 0x000fe20000000000 */
[----:B------:R-:W-:Y:S01]  /*2d90*/  UMOV UR21, 0x8100910 ;  /* 0x0810091000157882 */ /* 0x000fe20000000000 */
[----:B------:R-:W-:Y:S01]  /*2da0*/  UMOV UR18, 0x0 ;  /* 0x0000000000127882 */ /* 0x000fe20000000000 */
[----:B------:R-:W-:Y:S01]  /*2db0*/  UMOV UR19, 0x8100910 ;  /* 0x0810091000137882 */ /* 0x000fe20000000000 */
[----:B-1----:R-:W-:-:S15]  /*2dc0*/  R2UR UR16, R0 ;  /* 0x00000000001072ca */ /* 0x002fde00000e0000 */
.L_x_57:
[----:B------:R-:W-:Y:S02]  /*2dd0*/  LEA R0, R10, UR5, 0x3 ;  /* 0x000000050a007c11 */ /* 0x000fe4000f8e18ff */
[----:B------:R-:W-:Y:S02]  /*2de0*/  SHF.L.U32 R5, R9, 0x1f, RZ ;  /* 0x0000001f09057819 */ /* 0x000fe400000006ff */
[----:B------:R-:W-:Y:S01]  /*2df0*/  PLOP3.LUT P0, PT, PT, PT, UP3, 0x80, 0x8 ;  /* 0x000000000008781c */ /* 0x000fe20003f0f038 */
[----:B------:R-:W-:Y:S01]  /*2e00*/  VIADD R3, R0, 0x80 ;  /* 0x0000008000037836 */ /* 0x000fe20000000000 */
[----:B-1----:R-:W1:Y:S02]  /*2e10*/  SYNCS.PHASECHK.TRANS64.TRYWAIT P1, [R0+URZ+0x70], R5 ;  /* 0x00007005000075a7 */ /* 0x002e6400080211ff */
[----:B-1-3--:R-:W-:Y:S09]  /*2e20*/  @!P1 BRA `(.L_x_51) ;  /* 0x0000005400209947 */ /* 0x00aff20003800000 */
.L_x_140:
[----:B------:R-:W-:Y:S01]  /*2e30*/  LEA R4, R10, UR5, 0x4 ;  /* 0x000000050a047c11 */ /* 0x000fe2000f8e20ff */
[----:B------:R-:W-:Y:S01]  /*2e40*/  @UP3 ULEA UR6, UR14, UR5, 0x3 ;  /* 0x000000050e063291 */ /* 0x000fe2000f8e18ff */
[----:B------:R-:W-:Y:S01]  /*2e50*/  PLOP3.LUT P2, PT, PT, PT, PT, 0x80, 0x8 ;  /* 0x000000000008781c */ /* 0x000fe20003f4f070 */
[----:B------:R-:W-:Y:S01]  /*2e60*/  ULEA UR7, UR15, UR5, 0x3 ;  /* 0x000000050f077291 */ /* 0x000fe2000f8e18ff */
[----:B------:R-:W-:Y:S01]  /*2e70*/  PRMT R3, RZ, 0x654, R3 ;  /* 0x00000654ff037816 */ /* 0x000fe20000000003 */
[----:B------:R-:W-:Y:S01]  /*2e80*/  ULEA UR8, UR15, UR16, 0x6 ;  /* 0x000000100f087291 */ /* 0x000fe2000f8e30ff */
[----:B-1----:R-:W1:Y:S01]  /*2e90*/  LDS.128 R4, [R4+0x100] ;  /* 0x0001000004047984 */ /* 0x002e620000000c00 */
[----:B------:R-:W-:Y:S02]  /*2ea0*/  @P0 SHF.L.U32 R2, R8, 0x1f, RZ ;  /* 0x0000001f08020819 */ /* 0x000fe400000006ff */
[----:B------:R-:W-:Y:S01]  /*2eb0*/  SHF.L.U32 R0, R11, 0x1f, RZ ;  /* 0x0000001f0b007819 */ /* 0x000fe200000006ff */
[----:B------:R-:W-:Y:S01]  /*2ec0*/  @!PT LDS RZ, [RZ] ;  /* 0x00000000fffff984 */ /* 0x000fe20000000800 */
[----:B------:R-:W-:Y:S01]  /*2ed0*/  @!PT LDS RZ, [RZ] ;  /* 0x00000000fffff984 */ /* 0x000fe20000000800 */
[----:B------:R-:W-:Y:S01]  /*2ee0*/  @!PT LDS RZ, [RZ] ;  /* 0x00000000fffff984 */ /* 0x000fe20000000800 */
[----:B------:R-:W-:Y:S01]  /*2ef0*/  @!PT LDS RZ, [RZ] ;  /* 0x00000000fffff984 */ /* 0x000fe20000000800 */
[----:B------:R2:W-:Y:S06]  /*2f00*/  MEMBAR.ALL.CTA ;  /* 0x0000000000007992 */ /* 0x0005ec0000008000 */
[----:B--2---:R-:W2:Y:S02]  /*2f10*/  FENCE.VIEW.ASYNC.S ;  /* 0x00000000000073c6 */ /* 0x004ea40000000000 */
[----:B--2---:R2:W-:Y:S01]  /*2f20*/  SYNCS.ARRIVE.TRANS64.RED.A1T0 RZ, [R3+URZ], RZ ;  /* 0x000000ff03ff79a7 */ /* 0x0045e200081004ff */
[----:B------:R2:W3:Y:S01]  /*2f30*/  @P0 SYNCS.PHASECHK.TRANS64.TRYWAIT P2, [UR6], R2 ;  /* 0x00000002ff0005a7 */ /* 0x0004e20008041106 */
[----:B-1----:R-:W-:Y:S01]  /*2f40*/  LOP3.LUT P1, RZ, R6, 0x1, RZ, 0xc0, !PT ;  /* 0x0000000106ff7812 */ /* 0x002fe2000782c0ff */
[----:B------:R-:W1:Y:S02]  /*2f50*/  SYNCS.PHASECHK.TRANS64.TRYWAIT P0, [UR7+0xb0], R0 ;  /* 0x0000b000ff0075a7 */ /* 0x000e640008001107 */
[----:B-123--:R-:W-:Y:S10]  /*2f60*/  @!P0 BRA `(.L_x_52) ;  /* 0x0000005000e48947 */ /* 0x00eff40003800000 */
.L_x_142:
[----:B------:R-:W-:Y:S01]  /*2f70*/  IADD3 R10, PT, PT, R10, 0x1, RZ ;  /* 0x000000010a0a7810 */ /* 0x000fe20007ffe0ff */
[----:B------:R-:W-:Y:S06]  /*2f80*/  BRA.U !UP3, `(.L_x_53) ;  /* 0x000000010bc07547 */ /* 0x000fec000b800000 */
[----:B------:R-:W-:Y:S01]  /*2f90*/  UPLOP3.LUT UP4, UPT, UPT, UPT, UPT, 0x40, 0x4 ;  /* 0x000000000004789c */ /* 0x000fe20003f8e870 */
[----:B------:R-:W-:Y:S01]  /*2fa0*/  UMOV UR13, UR9 ;  /* 0x00000009000d7c82 */ /* 0x000fe20008000000 */
[----:B------:R-:W-:Y:S01]  /*2fb0*/  UMOV UR12, UR4 ;  /* 0x00000004000c7c82 */ /* 0x000fe20008000000 */
[----:B------:R-:W-:-:S08]  /*2fc0*/  UMOV UR17, UR14 ;  /* 0x0000000e00117c82 */ /* 0x000fd00008000000 */
.L_x_56:
[----:B------:R-:W-:Y:S02]  /*2fd0*/  UIADD3 UR13, UPT, UPT, UR13, 0x1, URZ ;  /* 0x000000010d0d7890 */ /* 0x000fe4000fffe0ff */
[----:B--2---:R-:W-:Y:S02]  /*2fe0*/  ULEA UR6, UR17, UR5, 0x3 ;  /* 0x0000000511067291 */ /* 0x004fe4000f8e18ff */
[----:B------:R-:W-:Y:S01]  /*2ff0*/  UISETP.NE.AND UP0, UPT, UR13, URZ, UPT ;  /* 0x000000ff0d00728c */ /* 0x000fe2000bf05270 */
[----:B---3--:R-:W-:Y:S10]  /*3000*/  @P2 BRA `(.L_x_54) ;  /* 0x00000000000c2947 */ /* 0x008ff40003800000 */
[----:B-1----:R-:W-:Y:S04]  /*3010*/  SHF.L.U32 R3, R8, 0x1f, RZ ;  /* 0x0000001f08037819 */ /* 0x002fe800000006ff */
[----:B------:R-:W1:Y:S02]  /*3020*/  SYNCS.PHASECHK.TRANS64.TRYWAIT P0, [UR6], R3 ;  /* 0x00000003ff0075a7 */ /* 0x000e640008001106 */
[----:B-1----:R-:W-:Y:S05]  /*3030*/  @!P0 BRA `(.L_x_55) ;  /* 0x0000005000c88947 */ /* 0x002fea0003800000 */
.L_x_54:
[----:B------:R-:W-:Y:S01]  /*3040*/  UISETP.NE.AND UP1, UPT, UR12, 0x1, UPT ;  /* 0x000000010c00788c */ /* 0x000fe2000bf25270 */
[----:B------:R-:W-:Y:S01]  /*3050*/  PLOP3.LUT P2, PT, PT, PT, PT, 0x80, 0x8 ;  /* 0x000000000008781c */ /* 0x000fe20003f4f070 */
[----:B------:R-:W-:Y:S02]  /*3060*/  UIADD3 UR14, UPT, UPT, UR17, 0x1, URZ ;  /* 0x00000001110e7890 */ /* 0x000fe4000fffe0ff */
[----:B------:R-:W-:Y:S02]  /*3070*/  ULEA UR28, UR17, UR11, 0x9 ;  /* 0x0000000b111c7291 */ /* 0x000fe4000f8e48ff */
[----:B------:R-:W-:Y:S01]  /*3080*/  UISETP.NE.AND UP2, UPT, UR14, 0x2, UPT ;  /* 0x000000020e00788c */ /* 0x000fe2000bf45270 */
[----:B------:R-:W-:Y:S01]  /*3090*/  PLOP3.LUT P0, PT, PT, PT, UP1, 0x80, 0x8 ;  /* 0x000000000008781c */ /* 0x000fe20003f0f018 */
[----:B------:R-:W-:Y:S02]  /*30a0*/  UIADD3 UR40, UPT, UPT, UR28, 0x2, URZ ;  /* 0x000000021c287890 */ /* 0x000fe4000fffe0ff */
[----:B------:R-:W-:Y:S02]  /*30b0*/  USEL UR27, URZ, 0x1, UP2 ;  /* 0x00000001ff1b7887 */ /* 0x000fe40009000000 */
[----:B------:R-:W-:Y:S02]  /*30c0*/  USEL UR14, UR14, URZ, UP2 ;  /* 0x000000ff0e0e7287 */ /* 0x000fe40009000000 */
[----:B------:R-:W-:Y:S02]  /*30d0*/  UIADD3 UR36, UPT, UPT, UR28, 0x4, URZ ;  /* 0x000000041c247890 */ /* 0x000fe4000fffe0ff */
[----:B------:R-:W-:Y:S01]  /*30e0*/  @UP1 ULEA UR26, UR14, UR5, 0x3 ;  /* 0x000000050e1a1291 */ /* 0x000fe2000f8e18ff */
[----:B------:R-:W-:Y:S01]  /*30f0*/  LOP3.LUT R8, R8, UR27, RZ, 0x3c, !PT ;  /* 0x0000001b08087c12 */ /* 0x000fe2000f8e3cff */
[----:B------:R-:W-:Y:S02]  /*3100*/  UIADD3 UR32, UPT, UPT, UR28, 0x6, URZ ;  /* 0x000000061c207890 */ /* 0x000fe4000fffe0ff */
[----:B------:R-:W-:Y:S01]  /*3110*/  UIADD3 UR6, UPT, UPT, UR6, 0x10, URZ ;  /* 0x0000001006067890 */ /* 0x000fe2000fffe0ff */
[----:B-1----:R-:W-:Y:S01]  /*3120*/  @P0 SHF.L.U32 R0, R8, 0x1f, RZ ;  /* 0x0000001f08000819 */ /* 0x002fe200000006ff */
[----:B------:R-:W-:Y:S01]  /*3130*/  UIADD3 UR12, UPT, UPT, UR12, -0x1, URZ ;  /* 0xffffffff0c0c7890 */ /* 0x000fe2000fffe0ff */
[----:B------:R-:W-:Y:S02]  /*3140*/  UMOV UR29, 0x40004040 ;  /* 0x40004040001d7882 */ /* 0x000fe40000000000 */
[----:B------:R2:W3:Y:S01]  /*3150*/  @P0 SYNCS.PHASECHK.TRANS64.TRYWAIT P2, [UR26], R0 ;  /* 0x00000000ff0005a7 */ /* 0x0004e2000804111a */
[----:B------:R-:W-:Y:S01]  /*3160*/  ULEA UR26, UR17, UR10, 0xa ;  /* 0x0000000a111a7291 */ /* 0x000fe2000f8e50ff */
[----:B------:R-:W-:Y:S01]  /*3170*/  UMOV UR27, 0x40004040 ;  /* 0x40004040001b7882 */ /* 0x000fe20000000000 */
[----:B------:R-:W-:Y:S02]  /*3180*/  UMOV UR41, 0x40004040 ;  /* 0x4000404000297882 */ /* 0x000fe40000000000 */
[----:B------:R-:W-:Y:S02]  /*3190*/  UIADD3 UR38, UPT, UPT, UR26, 0x2, URZ ;  /* 0x000000021a267890 */ /* 0x000fe4000fffe0ff */
[----:B------:R-:W-:Y:S02]  /*31a0*/  UIADD3 UR34, UPT, UPT, UR26, 0x4, URZ ;  /* 0x000000041a227890 */ /* 0x000fe4000fffe0ff */
[----:B------:R-:W-:Y:S01]  /*31b0*/  UIADD3 UR30, UPT, UPT, UR26, 0x6, URZ ;  /* 0x000000061a1e7890 */ /* 0x000fe2000fffe0ff */
[----:B------:R2:W-:Y:S01]  /*31c0*/  UTCHMMA gdesc[UR26], gdesc[UR28], tmem[UR8], tmem[UR24], idesc[UR25], UP4 ;  /* 0x00ff181c1a0075ea */ /* 0x0005e2000a000008 */
[----:B------:R-:W-:Y:S01]  /*31d0*/  UPLOP3.LUT UP4, UPT, UPT, UPT, UPT, 0x80, 0x8 ;  /* 0x000000000008789c */ /* 0x000fe20003f8f070 */
[----:B------:R-:W-:Y:S01]  /*31e0*/  UMOV UR39, 0x40004040 ;  /* 0x4000404000277882 */ /* 0x000fe20000000000 */
[----:B------:R-:W-:Y:S01]  /*31f0*/  UMOV UR37, 0x40004040 ;  /* 0x4000404000257882 */ /* 0x000fe20000000000 */
[----:B------:R2:W-:Y:S01]  /*3200*/  UTCHMMA gdesc[UR38], gdesc[UR40], tmem[UR8], tmem[UR22], idesc[UR23], UPT ;  /* 0x00ff1628260075ea */ /* 0x0005e2000b800008 */
[----:B------:R-:W-:Y:S01]  /*3210*/  UMOV UR35, 0x40004040 ;  /* 0x4000404000237882 */ /* 0x000fe20000000000 */
[----:B------:R-:W-:Y:S01]  /*3220*/  UMOV UR33, 0x40004040 ;  /* 0x4000404000217882 */ /* 0x000fe20000000000 */
[----:B------:R-:W-:Y:S01]  /*3230*/  UMOV UR31, 0x40004040 ;  /* 0x40004040001f7882 */ /* 0x000fe20000000000 */
[----:B------:R2:W-:Y:S01]  /*3240*/  UTCHMMA gdesc[UR34], gdesc[UR36], tmem[UR8], tmem[UR20], idesc[UR21], UPT ;  /* 0x00ff1424220075ea */ /* 0x0005e2000b800008 */
[----:B------:R2:W-:Y:S01]  /*3250*/  UTCHMMA gdesc[UR30], gdesc[UR32], tmem[UR8], tmem[UR18], idesc[UR19], UPT ;  /* 0x00ff12201e0075ea */ /* 0x0005e2000b800008 */
[----:B------:R2:W-:Y:S01]  /*3260*/  UTCBAR [UR6], URZ ;  /* 0x000000ff060073e9 */ /* 0x0005e200080000ff */
[----:B------:R-:W-:Y:S01]  /*3270*/  UMOV UR17, UR14 ;  /* 0x0000000e00117c82 */ /* 0x000fe20008000000 */
[----:B------:R-:W-:Y:S05]  /*3280*/  BRA.U UP0, `(.L_x_56) ;  /* 0xfffffffd00507547 */ /* 0x000fea000b83ffff */
.L_x_53:
[----:B------:R-:W-:Y:S01]  /*3290*/  UIADD3 UR15, UPT, UPT, UR15, 0x1, URZ ;  /* 0x000000010f0f7890 */ /* 0x000fe2000fffe0ff */
[C---:B------:R-:W-:Y:S01]  /*32a0*/  ISETP.NE.AND P0, PT, R10.reuse, 0x2, PT ;  /* 0x000000020a00780c */ /* 0x040fe20003f05270 */
[----:B------:R-:W-:Y:S02]  /*32b0*/  UIADD3 UR7, UPT, UPT, UR7, 0x90, URZ ;  /* 0x0000009007077890 */ /* 0x000fe4000fffe0ff */
[----:B------:R-:W-:Y:S01]  /*32c0*/  UISETP.NE.AND UP0, UPT, UR15, 0x4, UPT ;  /* 0x000000040f00788c */ /* 0x000fe2000bf05270 */
[----:B-12---:R-:W-:Y:S02]  /*32d0*/  SEL R0, RZ, 0x1, P0 ;  /* 0x00000001ff007807 */ /* 0x006fe40000000000 */
[----:B------:R-:W-:Y:S01]  /*32e0*/  SEL R10, R10, RZ, P0 ;  /* 0x000000ff0a0a7207 */ /* 0x000fe20000000000 */
[----:B------:R-:W-:Y:S01]  /*32f0*/  USEL UR6, URZ, 0x1, UP0 ;  /* 0x00000001ff067887 */ /* 0x000fe20008000000 */
[----:B------:R-:W-:Y:S01]  /*3300*/  LOP3.LUT R9, R9, R0, RZ, 0x3c, !PT ;  /* 0x0000000009097212 */ /* 0x000fe200078e3cff */
[----:B------:R-:W-:Y:S01]  /*3310*/  USEL UR15, UR15, URZ, UP0 ;  /* 0x000000ff0f0f7287 */ /* 0x000fe20008000000 */
[----:B------:R1:W-:Y:S03]  /*3320*/  UTCBAR [UR7], URZ ;  /* 0x000000ff070073e9 */ /* 0x0003e600080000ff */
[----:B------:R-:W-:Y:S01]  /*3330*/  LOP3.LUT R11, R11, UR6, RZ, 0x3c, !PT ;  /* 0x000000060b0b7c12 */ /* 0x000fe2000f8e3cff */
[----:B------:R-:W-:Y:S07]  /*3340*/  @P1 BRA `(.L_x_57) ;  /* 0xfffffff800a01947 */ /* 0x000fee000383ffff */
[----:B------:R-:W2:Y:S01]  /*3350*/  S2UR UR4, SR_CgaCtaId ;  /* 0x00000000000479c3 */ /* 0x000ea20000008800 */
[----:B------:R-:W-:Y:S01]  /*3360*/  ELECT P0, URZ, PT ;  /* 0x0000000000ff782f */ /* 0x000fe20003800000 */
[----:B------:R-:W-:Y:S01]  /*3370*/  IMAD.MOV.U32 R0, RZ, RZ, 0x1 ;  /* 0x00000001ff007424 */ /* 0x000fe200078e00ff */
[----:B------:R-:W-:Y:S01]  /*3380*/  UIADD3 UR5, UPT, UPT, UR5, 0xb0, URZ ;  /* 0x000000b005057890 */ /* 0x000fe2000fffe0ff */
[----:B------:R-:W-:Y:S01]  /*3390*/  SHF.L.U32 R3, R11, 0x1f, RZ ;  /* 0x0000001f0b037819 */ /* 0x000fe200000006ff */
[----:B------:R-:W-:-:S03]  /*33a0*/  UMOV UR6, 0x40 ;  /* 0x0000004000067882 */ /* 0x000fc60000000000 */
[----:B------:R-:W-:Y:S01]  /*33b0*/  UVIRTCOUNT.DEALLOC.SMPOOL 0x80 ;  /* 0x000000800000784c */ /* 0x000fe20000000000 */
[----:B--2---:R-:W-:Y:S02]  /*33c0*/  ULEA UR4, UR4, UR6, 0x18 ;  /* 0x0000000604047291 */ /* 0x004fe4000f8ec0ff */
[----:B------:R-:W-:-:S07]  /*33d0*/  ULEA UR6, UR15, UR5, 0x3 ;  /* 0x000000050f067291 */ /* 0x000fce000f8e18ff */
[----:B------:R2:W-:Y:S02]  /*33e0*/  @P0 STS.U8 [UR4+0x1c], R0 ;  /* 0x00001c00ff000988 */ /* 0x0005e40008000004 */
[----:B------:R-:W4:Y:S02]  /*33f0*/  SYNCS.PHASECHK.TRANS64.TRYWAIT P0, [UR6], R3 ;  /* 0x00000003ff0075a7 */ /* 0x000f240008001106 */
[----:B--2-4-:R-:W-:Y:S05]  /*3400*/  @!P0 BRA `(.L_x_58) ;  /* 0x0000004c00ec8947 */ /* 0x014fea0003800000 */
.L_x_145:
[----:B-1----:R-:W-:-:S04]  /*3410*/  UIADD3 UR7, UPT, UPT, UR15, 0x1, URZ ;  /* 0x000000010f077890 */ /* 0x002fc8000fffe0ff */
[----:B------:R-:W-:-:S04]  /*3420*/  UISETP.NE.AND UP0, UPT, UR7, 0x4, UPT ;  /* 0x000000040700788c */ /* 0x000fc8000bf05270 */
[----:B------:R-:W-:Y:S02]  /*3430*/  USEL UR8, URZ, 0x1, UP0 ;  /* 0x00000001ff087887 */ /* 0x000fe40008000000 */
[----:B------:R-:W-:-:S04]  /*3440*/  USEL UR7, UR7, URZ, UP0 ;  /* 0x000000ff07077287 */ /* 0x000fc80008000000 */
[----:B------:R-:W-:Y:S01]  /*3450*/  ULEA UR6, UR7, UR5, 0x3 ;  /* 0x0000000507067291 */ /* 0x000fe2000f8e18ff */
[----:B------:R-:W-:-:S04]  /*3460*/  LOP3.LUT R2, R11, UR8, RZ, 0x3c, !PT ;  /* 0x000000080b027c12 */ /* 0x000fc8000f8e3cff */
[----:B--2---:R-:W-:-:S04]  /*3470*/  SHF.L.U32 R3, R2, 0x1f, RZ ;  /* 0x0000001f02037819 */ /* 0x004fc800000006ff */
[----:B------:R-:W1:Y:S02]  /*3480*/  SYNCS.PHASECHK.TRANS64.TRYWAIT P0, [UR6], R3 ;  /* 0x00000003ff0075a7 */ /* 0x000e640008001106 */
[----:B-1----:R-:W-:Y:S05]  /*3490*/  @!P0 BRA `(.L_x_59) ;  /* 0x0000004c00e08947 */ /* 0x002fea0003800000 */
.L_x_147:
[----:B------:R-:W-:-:S04]  /*34a0*/  UIADD3 UR7, UPT, UPT, UR7, 0x1, URZ ;  /* 0x0000000107077890 */ /* 0x000fc8000fffe0ff */
[----:B------:R-:W-:-:S04]  /*34b0*/  UISETP.NE.AND UP0, UPT, UR7, 0x4, UPT ;  /* 0x000000040700788c */ /* 0x000fc8000bf05270 */
[----:B------:R-:W-:Y:S02]  /*34c0*/  USEL UR8, URZ, 0x1, UP0 ;  /* 0x00000001ff087887 */ /* 0x000fe40008000000 */
[----:B------:R-:W-:-:S04]  /*34d0*/  USEL UR7, UR7, URZ, UP0 ;  /* 0x000000ff07077287 */ /* 0x000fc80008000000 */
[----:B------:R-:W-:Y:S01]  /*34e0*/  ULEA UR6, UR7, UR5, 0x3 ;  /* 0x0000000507067291 */ /* 0x000fe2000f8e18ff */
[----:B------:R-:W-:-:S04]  /*34f0*/  LOP3.LUT R2, R2, UR8, RZ, 0x3c, !PT ;  /* 0x0000000802027c12 */ /* 0x000fc8000f8e3cff */
[----:B-1----:R-:W-:-:S04]  /*3500*/  SHF.L.U32 R3, R2, 0x1f, RZ ;  /* 0x0000001f02037819 */ /* 0x002fc800000006ff */
[----:B------:R-:W1:Y:S02]  /*3510*/  SYNCS.PHASECHK.TRANS64.TRYWAIT P0, [UR6], R3 ;  /* 0x00000003ff0075a7 */ /* 0x000e640008001106 */
[----:B-1----:R-:W-:Y:S05]  /*3520*/  @!P0 BRA `(.L_x_60) ;  /* 0x0000004c00d48947 */ /* 0x002fea0003800000 */
.L_x_149:
[----:B------:R-:W-:-:S04]  /*3530*/  UIADD3 UR7, UPT, UPT, UR7, 0x1, URZ ;  /* 0x0000000107077890 */ /* 0x000fc8000fffe0ff */
[----:B------:R-:W-:-:S04]  /*3540*/  UISETP.NE.AND UP0, UPT, UR7, 0x4, UPT ;  /* 0x000000040700788c */ /* 0x000fc8000bf05270 */
[----:B------:R-:W-:Y:S02]  /*3550*/  USEL UR6, URZ, 0x1, UP0 ;  /* 0x00000001ff067887 */ /* 0x000fe40008000000 */
[----:B------:R-:W-:-:S04]  /*3560*/  USEL UR7, UR7, URZ, UP0 ;  /* 0x000000ff07077287 */ /* 0x000fc80008000000 */
[----:B------:R-:W-:Y:S01]  /*3570*/  ULEA UR7, UR7, UR5, 0x3 ;  /* 0x0000000507077291 */ /* 0x000fe2000f8e18ff */
[----:B-1----:R-:W-:-:S04]  /*3580*/  LOP3.LUT R3, R2, UR6, RZ, 0x3c, !PT ;  /* 0x0000000602037c12 */ /* 0x002fc8000f8e3cff */
[----:B------:R-:W-:-:S04]  /*3590*/  SHF.L.U32 R3, R3, 0x1f, RZ ;  /* 0x0000001f03037819 */ /* 0x000fc800000006ff */
[----:B------:R-:W1:Y:S02]  /*35a0*/  SYNCS.PHASECHK.TRANS64.TRYWAIT P0, [UR7], R3 ;  /* 0x00000003ff0075a7 */ /* 0x000e640008001107 */
[----:B-1----:R-:W-:Y:S05]  /*35b0*/  @!P0 BRA `(.L_x_61) ;  /* 0x0000004c00c88947 */ /* 0x002fea0003800000 */
.L_x_151:
[----:B------:R-:W-:Y:S01]  /*35c0*/  NOP ;  /* 0x0000000000007918 */ /* 0x000fe20000000000 */
[----:B-1----:R-:W1:Y:S01]  /*35d0*/  LDS R0, [UR4+0x14] ;  /* 0x00001404ff007984 */ /* 0x002e620008000800 */
[----:B------:R-:W-:Y:S01]  /*35e0*/  ULOP3.LUT UR6, UR16, 0xffff, URZ, 0xc0, !UPT ;  /* 0x0000ffff10067892 */ /* 0x000fe2000f8ec0ff */
[----:B------:R-:W-:Y:S01]  /*35f0*/  UMOV UR8, 0xffff ;  /* 0x0000ffff00087882 */ /* 0x000fe20000000000 */
[----:B------:R-:W-:Y:S02]  /*3600*/  UMOV UR5, 0x1 ;  /* 0x0000000100057882 */ /* 0x000fe40000000000 */
[----:B------:R-:W-:-:S04]  /*3610*/  USHF.R.U32.HI UR6, URZ, 0x5, UR6 ;  /* 0x00000005ff067899 */ /* 0x000fc80008011606 */
[----:B------:R-:W-:Y:S02]  /*3620*/  USHF.L.U32 UR8, UR8, UR6, URZ ;  /* 0x0000000608087299 */ /* 0x000fe400080006ff */
[----:B------:R-:W-:-:S04]  /*3630*/  USHF.L.U32 UR5, UR5, UR6, URZ ;  /* 0x0000000605057299 */ /* 0x000fc800080006ff */
[----:B-1----:R-:W-:-:S04]  /*3640*/  LOP3.LUT R0, R0, UR8, RZ, 0xc0, !PT ;  /* 0x0000000800007c12 */ /* 0x002fc8000f8ec0ff */
[----:B------:R-:W-:-:S13]  /*3650*/  ISETP.NE.AND P0, PT, R0, UR8, PT ;  /* 0x0000000800007c0c */ /* 0x000fda000bf05270 */
[----:B------:R-:W-:Y:S05]  /*3660*/  @P0 BRA `(.L_x_62) ;  /* 0x0000000000580947 */ /* 0x000fea0003800000 */
[----:B------:R-:W1:Y:S02]  /*3670*/  LDS R0, [UR4+0x18] ;  /* 0x00001804ff007984 */ /* 0x000e640008000800 */
[----:B-1----:R-:W-:-:S04]  /*3680*/  LOP3.LUT R0, R0, UR5, RZ, 0xc0, !PT ;  /* 0x0000000500007c12 */ /* 0x002fc8000f8ec0ff */
[----:B------:R-:W-:-:S13]  /*3690*/  ISETP.NE.AND P0, PT, R0, UR5, PT ;  /* 0x0000000500007c0c */ /* 0x000fda000bf05270 */
[----:B------:R-:W-:Y:S05]  /*36a0*/  @P0 BRA `(.L_x_63) ;  /* 0x00000000003c0947 */ /* 0x000fea0003800000 */
[----:B------:R-:W1:Y:S01]  /*36b0*/  S2R R2, SR_LANEID ;  /* 0x0000000000027919 */ /* 0x000e620000000000 */
[----:B------:R-:W-:Y:S01]  /*36c0*/  ULOP3.LUT UR8, URZ, UR8, URZ, 0x33, !UPT ;  /* 0x00000008ff087292 */ /* 0x000fe2000f8e33ff */
[----:B------:R-:W-:Y:S01]  /*36d0*/  LOP3.LUT R4, RZ, UR5, RZ, 0x33, !PT ;  /* 0x00000005ff047c12 */ /* 0x000fe2000f8e33ff */
[----:B------:R-:W-:Y:S02]  /*36e0*/  VOTEU.ANY UR7, UPT, PT ;  /* 0x0000000000077886 */ /* 0x000fe400038e0100 */
[----:B------:R-:W-:Y:S01]  /*36f0*/  UFLO.U32 UR7, UR7 ;  /* 0x00000007000772bd */ /* 0x000fe200080e0000 */
[----:B------:R-:W2:Y:S01]  /*3700*/  REDUX UR5, R4 ;  /* 0x00000000040573c4 */ /* 0x000ea20000000000 */
[----:B------:R-:W-:-:S06]  /*3710*/  IMAD.U32 R0, RZ, RZ, UR8 ;  /* 0x00000008ff007e24 */ /* 0x000fcc000f8e00ff */
[----:B------:R4:W-:Y:S01]  /*3720*/  UTCATOMSWS.AND URZ, UR8 ;  /* 0x0000000800ff79e3 */ /* 0x0009e20008000000 */
[----:B------:R-:W3:Y:S01]  /*3730*/  REDUX UR6, R0 ;  /* 0x00000000000673c4 */ /* 0x000ee20000000000 */
[----:B-1----:R-:W-:Y:S01]  /*3740*/  ISETP.EQ.U32.AND P0, PT, R2, UR7, PT ;  /* 0x0000000702007c0c */ /* 0x002fe2000bf02070 */
[----:B--2---:R-:W-:Y:S01]  /*3750*/  IMAD.U32 R2, RZ, RZ, UR5 ;  /* 0x00000005ff027e24 */ /* 0x004fe2000f8e00ff */
[----:B---3--:R-:W-:-:S11]  /*3760*/  MOV R3, UR6 ;  /* 0x0000000600037c02 */ /* 0x008fd60008000f00 */
[----:B------:R4:W-:Y:S04]  /*3770*/  @P0 ATOMS.AND RZ, [UR4+0x14], R3 ;  /* 0x00001403ffff098c */ /* 0x0009e8000a800004 */
[----:B------:R4:W-:Y:S01]  /*3780*/  @P0 ATOMS.AND RZ, [UR4+0x18], R2 ;  /* 0x00001802ffff098c */ /* 0x0009e2000a800004 */
[----:B------:R-:W-:Y:S05]  /*3790*/  BRA `(.L_x_64) ;  /* 0x0000000000147947 */ /* 0x000fea0003800000 */
.L_x_63:
[----:B------:R-:W-:Y:S02]  /*37a0*/  MOV R2, 0x37c0 ;  /* 0x000037c000027802 */ /* 0x000fe40000000f00 */
[----:B---3-5:R-:W-:Y:S05]  /*37b0*/  CALL.REL.NOINC `($__internal_0_$__cuda_sm10x_tcgen05_guardrail_trap_col_being_dealloced_not_returned_by_alloc) ;  /* 0x0000005000b07944 */ /* 0x028fea0003c00000 */
[----:B------:R-:W-:Y:S05]  /*37c0*/  BRA `(.L_x_64) ;  /* 0x0000000000087947 */ /* 0x000fea0003800000 */
.L_x_62:
[----:B------:R-:W-:Y:S02]  /*37d0*/  MOV R2, 0x37f0 ;  /* 0x000037f000027802 */ /* 0x000fe40000000f00 */
[----:B---3-5:R-:W-:Y:S05]  /*37e0*/  CALL.REL.NOINC `($__internal_2_$__cuda_sm10x_tcgen05_guardrail_trap_unallocated_columns_being_dealloced) ;  /* 0x0000005000bc7944 */ /* 0x028fea0003c00000 */
.L_x_64:
[----:B------:R-:W-:Y:S01]  /*37f0*/  NOP ;  /* 0x0000000000007918 */ /* 0x000fe20000000000 */
[----:B----4-:R-:W-:Y:S05]  /*3800*/  EXIT ;  /* 0x000000000000794d */ /* 0x010fea0003800000 */
.L_x_46:
[----:B------:R-:W-:-:S09]  /*3810*/  UISETP.NE.OR UP2, UPT, UR8, 0x3, !UP2 ;  /* 0x000000030800788c */ /* 0x000fd2000d745670 */
[----:B------:R-:W-:Y:S05]  /*3820*/  BRA.U UP2, `(.L_x_65) ;  /* 0x0000001102147547 */ /* 0x000fea000b800000 */
[----:B------:R-:W1:Y:S01]  /*3830*/  LDC R0, c[0x0][0xb30] ;  /* 0x0002cc00ff007b82 */ /* 0x000e620000000800 */
[----:B------:R-:W2:Y:S01]  /*3840*/  LDCU.64 UR8, c[0x0][0x888] ;  /* 0x00011100ff0877ac */ /* 0x000ea20008000a00 */
[----:B------:R-:W-:Y:S02]  /*3850*/  HFMA2 R25, -RZ, RZ, 0, 0 ;  /* 0x00000000ff197431 */ /* 0x000fe400000001ff */
[----:B-----5:R-:W-:Y:S01]  /*3860*/  IMAD.MOV.U32 R32, RZ, RZ, 0x1 ;  /* 0x00000001ff207424 */ /* 0x020fe200078e00ff */
[----:B------:R-:W-:Y:S01]  /*3870*/  MOV R23, 0x2000 ;  /* 0x0000200000177802 */ /* 0x000fe20000000f00 */
[----:B------:R-:W4:Y:S01]  /*3880*/  LDCU.64 UR4, c[0x0][0x890] ;  /* 0x00011200ff0477ac */ /* 0x000f220008000a00 */
[----:B------:R-:W-:Y:S01]  /*3890*/  IMAD.MOV.U32 R27, RZ, RZ, RZ ;  /* 0x000000ffff1b7224 */ /* 0x000fe200078e00ff */
[----:B------:R-:W3:Y:S01]  /*38a0*/  LDC R19, c[0x0][0x370] ;  /* 0x0000dc00ff137b82 */ /* 0x000ee20000000800 */
[----:B------:R-:W-:Y:S01]  /*38b0*/  UMOV UR7, 0x400 ;  /* 0x0000040000077882 */ /* 0x000fe20000000000 */
[----:B------:R-:W-:-:S02]  /*38c0*/  UPLOP3.LUT UP1, UPT, UPT, UPT, UPT, 0x40, 0x4 ;  /* 0x000000000004789c */ /* 0x000fc40003f2e870 */
[----:B------:R-:W-:-:S04]  /*38d0*/  ULEA UR7, UR37, UR7, 0x18 ;  /* 0x0000000725077291 */ /* 0x000fc8000f8ec0ff */
[----:B------:R-:W3:Y:S01]  /*38e0*/  LDC R2, c[0x0][0xb0c] ;  /* 0x0002c300ff027b82 */ /* 0x000ee20000000800 */
[----:B------:R-:W-:Y:S02]  /*38f0*/  UIADD3 UR13, UPT, UPT, UR7, 0x38, URZ ;  /* 0x00000038070d7890 */ /* 0x000fe4000fffe0ff */
[----:B--2---:R-:W-:Y:S02]  /*3900*/  UISETP.NE.U32.AND UP2, UPT, UR8, URZ, UPT ;  /* 0x000000ff0800728c */ /* 0x004fe4000bf45070 */
[----:B------:R-:W-:Y:S02]  /*3910*/  UIADD3 UR33, UPT, UPT, UR7, 0x20, URZ ;  /* 0x0000002007217890 */ /* 0x000fe4000fffe0ff */
[----:B----4-:R-:W-:Y:S01]  /*3920*/  UISETP.NE.U32.AND UP3, UPT, UR4, URZ, UPT ;  /* 0x000000ff0400728c */ /* 0x010fe2000bf65070 */
[----:B------:R-:W2:Y:S01]  /*3930*/  LDC R18, c[0x0][0xb20] ;  /* 0x0002c800ff127b82 */ /* 0x000ea20000000800 */
[----:B-1----:R-:W-:Y:S01]  /*3940*/  ISETP.NE.AND P1, PT, R0, 0x1, PT ;  /* 0x000000010000780c */ /* 0x002fe20003f25270 */
[----:B------:R-:W-:-:S02]  /*3950*/  UISETP.NE.AND.EX UP2, UPT, UR9, URZ, UPT, UP2 ;  /* 0x000000ff0900728c */ /* 0x000fc4000bf45320 */
[----:B------:R-:W-:Y:S02]  /*3960*/  UIADD3 UR25, UPT, UPT, UR7, 0x28, URZ ;  /* 0x0000002807197890 */ /* 0x000fe4000fffe0ff */
[----:B------:R-:W-:Y:S02]  /*3970*/  UIADD3 UR17, UPT, UPT, UR7, 0x30, URZ ;  /* 0x0000003007117890 */ /* 0x000fe4000fffe0ff */
[----:B------:R-:W1:Y:S01]  /*3980*/  LDC.64 R36, c[0x0][0x348] ;  /* 0x0000d200ff247b82 */ /* 0x000e620000000a00 */
[----:B------:R-:W-:Y:S02]  /*3990*/  UPRMT UR13, UR37, 0x654, UR13 ;  /* 0x00000654250d7896 */ /* 0x000fe4000800000d */
[----:B------:R-:W-:-:S05]  /*39a0*/  UISETP.NE.AND.EX UP3, UPT, UR5, URZ, UPT, UP3 ;  /* 0x000000ff0500728c */ /* 0x000fca000bf65330 */
[----:B------:R-:W4:Y:S08]  /*39b0*/  LDC.64 R16, c[0x0][0xb10] ;  /* 0x0002c400ff107b82 */ /* 0x000f300000000a00 */
[----:B------:R-:W1:Y:S08]  /*39c0*/  LDC.64 R6, c[0x0][0xb18] ;  /* 0x0002c600ff067b82 */ /* 0x000e700000000a00 */
[----:B------:R-:W1:Y:S08]  /*39d0*/  LDC.64 R4, c[0x0][0xb28] ;  /* 0x0002ca00ff047b82 */ /* 0x000e700000000a00 */
[----:B--23--:R-:W1:Y:S02]  /*39e0*/  LDC R22, c[0x0][0x374] ;  /* 0x0000dd00ff167b82 */ /* 0x00ce640000000800 */
.L_x_76:
[----:B------:R-:W-:Y:S02]  /*39f0*/  LEA R0, R27, UR7, 0x3 ;  /* 0x000000071b007c11 */ /* 0x000fe4000f8e18ff */
[----:B------:R-:W-:Y:S02]  /*3a00*/  SHF.L.U32 R3, R25, 0x1f, RZ ;  /* 0x0000001f19037819 */ /* 0x000fe400000006ff */
[----:B------:R-:W-:Y:S02]  /*3a10*/  LEA R28, R27, UR7, 0x4 ;  /* 0x000000071b1c7c11 */ /* 0x000fe4000f8e20ff */
[----:B--2---:R-:W2:Y:S02]  /*3a20*/  SYNCS.PHASECHK.TRANS64.TRYWAIT P0, [R0+URZ+0x70], R3 ;  /* 0x00007003000075a7 */ /* 0x004ea400080011ff */
[----:B--2---:R-:W-:Y:S05]  /*3a30*/  @!P0 BRA `(.L_x_66) ;  /* 0x0000004800c08947 */ /* 0x004fea0003800000 */
.L_x_152:
[----:B------:R-:W-:Y:S01]  /*3a40*/  ISETP.GE.AND P0, PT, R26, 0x1, PT ;  /* 0x000000011a00780c */ /* 0x000fe20003f06270 */
[----:B------:R-:W3:Y:S01]  /*3a50*/  LDS.128 R28, [R28+0x100] ;  /* 0x000100001c1c7984 */ /* 0x000ee20000000c00 */
[----:B--2---:R-:W-:Y:S01]  /*3a60*/  VIADD R0, R0, 0x80 ;  /* 0x0000008000007836 */ /* 0x004fe20000000000 */
[----:B------:R-:W-:Y:S01]  /*3a70*/  @!PT LDS RZ, [RZ] ;  /* 0x00000000fffff984 */ /* 0x000fe20000000800 */
[----:B------:R-:W-:Y:S01]  /*3a80*/  @!PT LDS RZ, [RZ] ;  /* 0x00000000fffff984 */ /* 0x000fe20000000800 */
[----:B------:R-:W-:Y:S01]  /*3a90*/  @!PT LDS RZ, [RZ] ;  /* 0x00000000fffff984 */ /* 0x000fe20000000800 */
[----:B------:R-:W-:Y:S01]  /*3aa0*/  @!PT LDS RZ, [RZ] ;  /* 0x00000000fffff984 */ /* 0x000fe20000000800 */
[----:B------:R2:W-:Y:S06]  /*3ab0*/  MEMBAR.ALL.CTA ;  /* 0x0000000000007992 */ /* 0x0005ec0000008000 */
[----:B--2---:R-:W2:Y:S01]  /*3ac0*/  FENCE.VIEW.ASYNC.S ;  /* 0x00000000000073c6 */ /* 0x004ea20000000000 */
[----:B------:R-:W-:Y:S04]  /*3ad0*/  PRMT R0, RZ, 0x654, R0 ;  /* 0x00000654ff007816 */ /* 0x000fe80000000000 */
[----:B--2---:R2:W-:Y:S01]  /*3ae0*/  SYNCS.ARRIVE.TRANS64.RED.A1T0 RZ, [R0+URZ], RZ ;  /* 0x000000ff00ff79a7 */ /* 0x0045e200081004ff */
[----:B---3--:R-:W-:Y:S11]  /*3af0*/  LOP3.LUT P3, RZ, R30, 0x1, RZ, 0xc0, !PT ;  /* 0x000000011eff7812 */ /* 0x008ff6000786c0ff */
[----:B------:R-:W-:Y:S02]  /*3b00*/  @!UPT UIADD3 URZ, UPT, UPT, URZ, URZ, URZ ;  /* 0x000000fffffff290 */ /* 0x000fe4000fffe0ff */
[----:B------:R-:W-:Y:S02]  /*3b10*/  @P3 MOV R13, R28 ;  /* 0x0000001c000d3202 */ /* 0x000fe40000000f00 */
[----:B------:R-:W-:Y:S01]  /*3b20*/  @P3 LOP3.LUT R8, R29, 0xffff, RZ, 0xc0, !PT ;  /* 0x0000ffff1d083812 */ /* 0x000fe200078ec0ff */
[----:B--2---:R-:W-:Y:S06]  /*3b30*/  @!P0 BRA `(.L_x_67) ;  /* 0x0000000000a48947 */ /* 0x004fec0003800000 */
[----:B-1----:R-:W-:Y:S01]  /*3b40*/  IMAD.HI.U32 R33, R22, R7, RZ ;  /* 0x0000000716217227 */ /* 0x002fe200078e00ff */
[----:B------:R-:W-:Y:S02]  /*3b50*/  ISETP.NE.AND P0, PT, R6, 0x1, PT ;  /* 0x000000010600780c */ /* 0x000fe40003f05270 */
[----:B------:R-:W-:Y:S01]  /*3b60*/  ISETP.NE.AND P2, PT, R26, 0x1, PT ;  /* 0x000000011a00780c */ /* 0x000fe20003f45270 */
[----:B----4-:R-:W-:Y:S01]  /*3b70*/  IMAD.HI.U32 R34, R19, R16, RZ ;  /* 0x0000001013227227 */ /* 0x010fe200078e00ff */
[----:B------:R-:W-:Y:S02]  /*3b80*/  SHF.R.U32.HI R33, RZ, R18, R33 ;  /* 0x00000012ff217219 */ /* 0x000fe40000011621 */
[----:B------:R-:W-:Y:S01]  /*3b90*/  ISETP.NE.AND P4, PT, R2, 0x1, PT ;  /* 0x000000010200780c */ /* 0x000fe20003f85270 */
[----:B------:R-:W-:Y:S01]  /*3ba0*/  IMAD.HI.U32 R38, R13, R16, RZ ;  /* 0x000000100d267227 */ /* 0x000fe200078e00ff */
[----:B------:R-:W-:Y:S02]  /*3bb0*/  SHF.R.U32.HI R34, RZ, R17, R34 ;  /* 0x00000011ff227219 */ /* 0x000fe40000011622 */
[----:B------:R-:W-:Y:S01]  /*3bc0*/  SEL R3, R22, R33, !P0 ;  /* 0x0000002116037207 */ /* 0x000fe20004000000 */
[C---:B------:R-:W-:Y:S01]  /*3bd0*/  IMAD.HI.U32 R33, R8.reuse, R7, RZ ;  /* 0x0000000708217227 */ /* 0x040fe200078e00ff */
[----:B------:R-:W-:Y:S02]  /*3be0*/  SEL R11, R19, R34, !P4 ;  /* 0x00000022130b7207 */ /* 0x000fe40006000000 */
[----:B------:R-:W-:Y:S01]  /*3bf0*/  SHF.R.U32.HI R38, RZ, R17, R38 ;  /* 0x00000011ff267219 */ /* 0x000fe20000011626 */
[----:B------:R-:W-:Y:S01]  /*3c00*/  IMAD.HI.U32 R40, R3, R4, RZ ;  /* 0x0000000403287227 */ /* 0x000fe200078e00ff */
[----:B------:R-:W-:Y:S03]  /*3c10*/  SHF.R.U32.HI R33, RZ, R18, R33 ;  /* 0x00000012ff217219 */ /* 0x000fe60000011621 */
[----:B------:R-:W-:Y:S01]  /*3c20*/  IMAD.HI.U32 R34, R11, R4, RZ ;  /* 0x000000040b227227 */ /* 0x000fe200078e00ff */
[----:B------:R-:W-:Y:S02]  /*3c30*/  @P2 SHF.R.U32.HI R3, RZ, R5, R40 ;  /* 0x00000005ff032219 */ /* 0x000fe40000011628 */
[----:B------:R-:W-:Y:S02]  /*3c40*/  SEL R9, R8, R33, !P0 ;  /* 0x0000002108097207 */ /* 0x000fe40004000000 */
[----:B------:R-:W-:Y:S01]  /*3c50*/  @P2 SHF.R.U32.HI R11, RZ, R5, R34 ;  /* 0x00000005ff0b2219 */ /* 0x000fe20000011622 */
[C---:B------:R-:W-:Y:S01]  /*3c60*/  IMAD R10, R26.reuse, R3, RZ ;  /* 0x000000031a0a7224 */ /* 0x040fe200078e02ff */
[----:B------:R-:W-:Y:S01]  /*3c70*/  SEL R3, R13, R38, !P4 ;  /* 0x000000260d037207 */ /* 0x000fe20006000000 */
[C---:B------:R-:W-:Y:S03]  /*3c80*/  IMAD.HI.U32 R14, R9.reuse, R4, RZ ;  /* 0x00000004090e7227 */ /* 0x040fe600078e00ff */
[----:B------:R-:W-:Y:S01]  /*3c90*/  ISETP.GE.AND P0, PT, R9, R10, PT ;  /* 0x0000000a0900720c */ /* 0x000fe20003f06270 */
[C---:B------:R-:W-:Y:S01]  /*3ca0*/  IMAD R12, R26.reuse, R11, RZ ;  /* 0x0000000b1a0c7224 */ /* 0x040fe200078e02ff */
[-C--:B------:R-:W-:Y:S04]  /*3cb0*/  SHF.R.U32.HI R14, RZ, R5.reuse, R14 ;  /* 0x00000005ff0e7219 */ /* 0x080fe8000001160e */
[----:B------:R-:W-:Y:S02]  /*3cc0*/  ISETP.GE.OR P0, PT, R3, R12, P0 ;  /* 0x0000000c0300720c */ /* 0x000fe40000706670 */
[----:B------:R-:W-:Y:S05]  /*3cd0*/  SEL R15, R9, R14, !P2 ;  /* 0x0000000e090f7207 */ /* 0x000fea0005000000 */
[----:B------:R-:W-:Y:S04]  /*3ce0*/  IMAD.MOV R14, RZ, RZ, -R15 ;  /* 0x000000ffff0e7224 */ /* 0x000fe800078e0a0f */
[----:B------:R-:W-:Y:S02]  /*3cf0*/  IMAD R14, R26, R14, R9 ;  /* 0x0000000e1a0e7224 */ /* 0x000fe400078e0209 */
[C---:B------:R-:W-:Y:S05]  /*3d00*/  @!P0 IMAD.HI.U32 R10, R3.reuse, R4, RZ ;  /* 0x00000004030a8227 */ /* 0x040fea00078e00ff */
[----:B------:R-:W-:Y:S04]  /*3d10*/  @!P0 SHF.R.U32.HI R10, RZ, R5, R10 ;  /* 0x00000005ff0a8219 */ /* 0x000fe8000001160a */
[----:B------:R-:W-:Y:S01]  /*3d20*/  @!P0 SEL R0, R3, R10, !P2 ;  /* 0x0000000a03008207 */ /* 0x000fe20005000000 */
[----:B------:R-:W-:Y:S03]  /*3d30*/  IMAD.MOV R10, RZ, RZ, -R3 ;  /* 0x000000ffff0a7224 */ /* 0x000fe600078e0a03 */
[----:B------:R-:W-:Y:S01]  /*3d40*/  @!P0 IADD3 R15, PT, PT, R15, -R0, RZ ;  /* 0x800000000f0f8210 */ /* 0x000fe20007ffe0ff */
[----:B------:R-:W-:Y:S01]  /*3d50*/  @!P0 IMAD R0, R11, R14, R0 ;  /* 0x0000000e0b008224 */ /* 0x000fe200078e0200 */
[----:B------:R-:W-:Y:S01]  /*3d60*/  IADD3 R11, PT, PT, -R9, RZ, RZ ;  /* 0x000000ff090b7210 */ /* 0x000fe20007ffe1ff */
[----:B------:R-:W-:Y:S02]  /*3d70*/  IMAD R13, R2, R10, R13 ;  /* 0x0000000a020d7224 */ /* 0x000fe400078e020d */
[----:B------:R-:W-:Y:S02]  /*3d80*/  @!P0 IMAD R9, R15, R26, R3 ;  /* 0x0000001a0f098224 */ /* 0x000fe400078e0203 */
[----:B------:R-:W-:Y:S02]  /*3d90*/  @!P0 IMAD.MOV.U32 R3, RZ, RZ, R0 ;  /* 0x000000ffff038224 */ /* 0x000fe400078e0000 */
[----:B------:R-:W-:Y:S02]  /*3da0*/  IMAD R8, R6, R11, R8 ;  /* 0x0000000b06087224 */ /* 0x000fe400078e0208 */
[----:B------:R-:W-:Y:S02]  /*3db0*/  IMAD R13, R3, R2, R13 ;  /* 0x00000002030d7224 */ /* 0x000fe400078e020d */
[----:B------:R-:W-:Y:S02]  /*3dc0*/  IMAD R8, R9, R6, R8 ;  /* 0x0000000609087224 */ /* 0x000fe400078e0208 */
.L_x_67:
[----:B------:R-:W-:Y:S05]  /*3dd0*/  BRA.U UP1, `(.L_x_68) ;  /* 0x0000000101107547 */ /* 0x000fea000b800000 */
[----:B------:R-:W-:Y:S04]  /*3de0*/  MOV R0, UR6 ;  /* 0x0000000600007c02 */ /* 0x000fe80008000f00 */
[----:B------:R-:W-:Y:S04]  /*3df0*/  SHF.L.U32 R3, R0, 0x1f, RZ ;  /* 0x0000001f00037819 */ /* 0x000fe800000006ff */
[----:B------:R-:W2:Y:S02]  /*3e00*/  SYNCS.PHASECHK.TRANS64.TRYWAIT P0, [UR7+0x68], R3 ;  /* 0x00006803ff0075a7 */ /* 0x000ea40008001107 */
[----:B--2---:R-:W-:Y:S05]  /*3e10*/  @!P0 BRA `(.L_x_69) ;  /* 0x0000004400dc8947 */ /* 0x004fea0003800000 */
.L_x_68:
[----:B------:R-:W-:Y:S02]  /*3e20*/  R2UR UR35, R21 ;  /* 0x00000000152372ca */ /* 0x000fe400000e0000 */
[----:B------:R-:W-:Y:S02]  /*3e30*/  R2UR UR34, R20 ;  /* 0x00000000142272ca */ /* 0x000fe400000e0000 */
[----:B------:R-:W-:Y:S02]  /*3e40*/  ISETP.NE.U32.AND P2, PT, RZ, UR4, PT ;  /* 0x00000004ff007c0c */ /* 0x000fe4000bf45070 */
[----:B------:R-:W-:Y:S02]  /*3e50*/  SHF.L.U32 R12, R32, 0x1f, RZ ;  /* 0x0000001f200c7819 */ /* 0x000fe400000006ff */
[----:B------:R-:W-:Y:S05]  /*3e60*/  ISETP.NE.AND.EX P2, PT, RZ, UR5, PT, P2 ;  /* 0x00000005ff007c0c */ /* 0x000fea000bf45320 */
[----:B------:R-:W-:Y:S02]  /*3e70*/  USHF.L.U32 UR35, UR35, 0x7, URZ ;  /* 0x0000000723237899 */ /* 0x000fe400080006ff */
[----:B------:R-:W-:Y:S01]  /*3e80*/  USHF.L.U32 UR34, UR34, 0x6, URZ ;  /* 0x0000000622227899 */ /* 0x000fe200080006ff */
[----:B------:R-:W-:Y:S11]  /*3e90*/  BRA.U !UP3, `(.L_x_70) ;  /* 0x000000010b347547 */ /* 0x000ff6000b800000 */
[----:B------:R-:W-:Y:S01]  /*3ea0*/  UPLOP3.LUT UP0, UPT, UPT, UPT, UP2, 0x80, 0x8 ;  /* 0x000000000008789c */ /* 0x000fe20003f0f020 */
[----:B--2---:R-:W-:Y:S02]  /*3eb0*/  HFMA2 R0, -RZ, RZ, 0, 5.9604644775390625e-08 ;  /* 0x00000001ff007431 */ /* 0x004fe400000001ff */
[----:B------:R-:W-:Y:S03]  /*3ec0*/  IMAD.MOV.U32 R67, RZ, RZ, 0x1 ;  /* 0x00000001ff437424 */ /* 0x000fe600078e00ff */
[----:B------:R-:W-:Y:S05]  /*3ed0*/  PLOP3.LUT P0, PT, PT, PT, UP0, 0x80, 0x8 ;  /* 0x000000000008781c */ /* 0x000fea0003f0f008 */
[----:B------:R-:W2:Y:S01]  /*3ee0*/  @UP0 LDCU.64 UR10, c[0x0][0x888] ;  /* 0x00011100ff0a07ac */ /* 0x000ea20008000a00 */
[----:B------:R-:W-:Y:S07]  /*3ef0*/  @UP0 UIMAD UR8, UR36, UR4, URZ ;  /* 0x00000004240802a4 */ /* 0x000fee000f8e02ff */
[----:B------:R-:W-:Y:S01]  /*3f00*/  @!P0 PRMT R67, R0, 0x7610, R67 ;  /* 0x0000761000438816 */ /* 0x000fe20000000043 */
[----:B--2---:R-:W-:Y:S03]  /*3f10*/  @UP0 UIMAD.WIDE UR10, UR8, 0x4, UR10 ;  /* 0x00000004080a08a5 */ /* 0x004fe6000f8e020a */
[----:B------:R-:W2:Y:S03]  /*3f20*/  @!UP0 LDCU UR8, c[0x0][0x880] ;  /* 0x00011000ff0887ac */ /* 0x000ea60008000800 */
[----:B------:R-:W-:Y:S01]  /*3f30*/  IMAD.U32 R10, RZ, RZ, UR10 ;  /* 0x0000000aff0a7e24 */ /* 0x000fe2000f8e00ff */
[----:B------:R-:W-:Y:S05]  /*3f40*/  MOV R11, UR11 ;  /* 0x0000000b000b7c02 */ /* 0x000fea0008000f00 */
[----:B------:R3:W5:Y:S02]  /*3f50*/  @P0 LDG.E R35, desc[UR46][R10.64] ;  /* 0x0000002e0a230981 */ /* 0x000764000c1e1900 */
[----:B--23--:R-:W-:Y:S07]  /*3f60*/  @!P0 IMAD.U32 R35, RZ, RZ, UR8 ;  /* 0x00000008ff238e24 */ /* 0x00cfee000f8e00ff */
.L_x_70:
[----:B-----5:R-:W-:Y:S01]  /*3f70*/  @!P2 FSETP.EQ.AND P0, PT, R35, RZ, PT ;  /* 0x000000ff2300a20b */ /* 0x020fe20003f02000 */
[----:B------:R-:W-:Y:S01]  /*3f80*/  @!UPT UIADD3 URZ, UPT, UPT, URZ, URZ, URZ ;  /* 0x000000fffffff290 */ /* 0x000fe2000fffe0ff */
[----:B------:R-:W-:Y:S11]  /*3f90*/  @!P2 BRA `(.L_x_71) ;  /* 0x000000000014a947 */ /* 0x000ff60003800000 */
[----:B------:R-:W-:Y:S02]  /*3fa0*/  LOP3.LUT P2, RZ, R67, 0xff, RZ, 0xc0, !PT ;  /* 0x000000ff43ff7812 */ /* 0x000fe4000784c0ff */
[----:B------:R-:W-:Y:S04]  /*3fb0*/  PLOP3.LUT P0, PT, PT, PT, UP0, 0x80, 0x8 ;  /* 0x000000000008781c */ /* 0x000fe80003f0f008 */
[----:B------:R-:W-:Y:S07]  /*3fc0*/  PLOP3.LUT P0, PT, P0, PT, PT, 0x8, 0x80 ;  /* 0x000000000080781c */ /* 0x000fee000070e170 */
[----:B------:R-:W-:Y:S11]  /*3fd0*/  @P2 FSETP.EQ.AND P0, PT, R35, RZ, PT ;  /* 0x000000ff2300220b */ /* 0x000ff60003f02000 */
[----:B------:R-:W-:Y:S02]  /*3fe0*/  @!UPT UIADD3 URZ, UPT, UPT, URZ, URZ, URZ ;  /* 0x000000fffffff290 */ /* 0x000fe4000fffe0ff */
.L_x_71:
[----:B------:R-:W3:Y:S01]  /*3ff0*/  SYNCS.PHASECHK.TRANS64.TRYWAIT P2, [UR7+0x40], R12 ;  /* 0x0000400cff0075a7 */ /* 0x000ee20008041107 */
[----:B------:R-:W-:Y:S04]  /*4000*/  ELECT P4, URZ, PT ;  /* 0x0000000000ff782f */ /* 0x000fe80003880000 */
[----:B------:R-:W-:Y:S11]  /*4010*/  PLOP3.LUT P4, PT, P0, P4, PT, 0xf2, 0x2f ;  /* 0x00000000002f781c */ /* 0x000ff60000789e72 */
[----:B------:R-:W-:Y:S02]  /*4020*/  @!UPT UIADD3 URZ, UPT, UPT, URZ, URZ, URZ ;  /* 0x000000fffffff290 */ /* 0x000fe4000fffe0ff */
[----:B-1----:R-:W-:Y:S05]  /*4030*/  @!P4 IADD3 R9, P0, PT, R36, 0x580, RZ ;  /* 0x000005802409c810 */ /* 0x002fea0007f1e0ff */
[----:B--2---:R-:W-:Y:S01]  /*4040*/  @!P4 IMAD.X R0, RZ, RZ, R37, P0 ;  /* 0x000000ffff00c224 */ /* 0x004fe200000e0625 */
[----:B---3--:R-:W-:Y:S07]  /*4050*/  @!P2 BRA `(.L_x_72) ;  /* 0x000000440064a947 */ /* 0x008fee0003800000 */
.L_x_155:
[----:B------:R-:W-:Y:S01]  /*4060*/  @!P4 R2UR UR8, R0 ;  /* 0x000000000008c2ca */ /* 0x000fe200000e0000 */
[----:B------:R-:W-:Y:S01]  /*4070*/  VOTEU.ALL UP1, P4 ;  /* 0x0000000000ff7886 */ /* 0x000fe20002020000 */
[----:B------:R-:W-:Y:S01]  /*4080*/  @!P4 R2UR UR9, R9 ;  /* 0x000000000909c2ca */ /* 0x000fe200000e0000 */
[----:B------:R-:W-:Y:S01]  /*4090*/  @!P4 IMAD.MOV.U32 R0, RZ, RZ, 0x2000 ;  /* 0x00002000ff00c424 */ /* 0x000fe200078e00ff */
[----:B------:R-:W-:Y:S01]  /*40a0*/  UMOV UR10, 0x0 ;  /* 0x00000000000a7882 */ /* 0x000fe20000000000 */
[----:B------:R-:W-:Y:S01]  /*40b0*/  UMOV UR11, 0x10000000 ;  /* 0x10000000000b7882 */ /* 0x000fe20000000000 */
[----:B------:R-:W-:Y:S01]  /*40c0*/  @!UP1 UIADD3 UR32, UPT, UPT, UR7, 0x200, URZ ;  /* 0x0000020007209890 */ /* 0x000fe2000fffe0ff */
[----:B------:R-:W-:Y:S01]  /*40d0*/  @!P4 IADD3 R9, P0, PT, R36, 0x580, RZ ;  /* 0x000005802409c810 */ /* 0x000fe20007f1e0ff */
[----:B------:R-:W-:Y:S05]  /*40e0*/  VOTEU.ALL UP1, P4 ;  /* 0x0000000000ff7886 */ /* 0x000fea0002020000 */
[----:B------:R-:W-:Y:S01]  /*40f0*/  IMAD.U32 R11, RZ, RZ, UR8 ;  /* 0x00000008ff0b7e24 */ /* 0x000fe2000f8e00ff */
[----:B------:R-:W-:Y:S01]  /*4100*/  UPRMT UR8, UR37, 0x654, UR33 ;  /* 0x0000065425087896 */ /* 0x000fe20008000021 */
[----:B------:R-:W-:Y:S03]  /*4110*/  IMAD.U32 R10, RZ, RZ, UR9 ;  /* 0x00000009ff0a7e24 */ /* 0x000fe6000f8e00ff */
[----:B------:R-:W-:Y:S02]  /*4120*/  @!P4 R2UR UR15, R11 ;  /* 0x000000000b0fc2ca */ /* 0x000fe400000e0000 */
[----:B------:R-:W-:Y:S11]  /*4130*/  @!P4 R2UR UR14, R10 ;  /* 0x000000000a0ec2ca */ /* 0x000ff600000e0000 */
[----:B------:R-:W-:Y:S02]  /*4140*/  @!UPT UIADD3 URZ, UPT, UPT, URZ, URZ, URZ ;  /* 0x000000fffffff290 */ /* 0x000fe4000fffe0ff */
[----:B------:R2:W-:Y:S01]  /*4150*/  @!UP1 UTMALDG.3D [UR32], [UR14], desc[UR10] ;  /* 0x00000a200e0095b4 */ /* 0x0005e20008011000 */
[----:B------:R3:W-:Y:S01]  /*4160*/  @!P4 SYNCS.ARRIVE.TRANS64.RED.A0TR RZ, [UR7+0x20], R0 ;  /* 0x00002000ffffc9a7 */ /* 0x0007e20008300407 */
[----:B------:R-:W-:Y:S01]  /*4170*/  SYNCS.ARRIVE.TRANS64.RED.A1T0 RZ, [UR8], RZ ;  /* 0x000000ffffff79a7 */ /* 0x000fe20008100408 */
[----:B---3--:R-:W-:Y:S01]  /*4180*/  @!P4 IMAD.X R0, RZ, RZ, R37, P0 ;  /* 0x000000ffff00c224 */ /* 0x008fe200000e0625 */
[----:B------:R-:W3:Y:S02]  /*4190*/  SYNCS.PHASECHK.TRANS64.TRYWAIT P2, [UR7+0x48], R12 ;  /* 0x0000480cff0075a7 */ /* 0x000ee40008041107 */
[----:B--23--:R-:W-:Y:S05]  /*41a0*/  @!P2 BRA `(.L_x_73) ;  /* 0x000000440028a947 */ /* 0x00cfea0003800000 */
.L_x_157:
        /* <DEDUP_REMOVED lines=8> */
[----:B------:R-:W-:Y:S01]  /*4230*/  @!UP1 UIADD3 UR24, UPT, UPT, UR7, 0x2200, URZ ;  /* 0x0000220007189890 */ /* 0x000fe2000fffe0ff */
[----:B------:R-:W-:Y:S01]  /*4240*/  VOTEU.ALL UP1, P4 ;  /* 0x0000000000ff7886 */ /* 0x000fe20002020000 */
[----:B------:R-:W-:Y:S01]  /*4250*/  UMOV UR27, UR35 ;  /* 0x00000023001b7c82 */ /* 0x000fe20008000000 */
[----:B------:R-:W-:Y:S02]  /*4260*/  UMOV UR28, UR36 ;  /* 0x00000024001c7c82 */ /* 0x000fe40008000000 */
[----:B------:R-:W-:Y:S01]  /*4270*/  IMAD.U32 R11, RZ, RZ, UR8 ;  /* 0x00000008ff0b7e24 */ /* 0x000fe2000f8e00ff */
[----:B------:R-:W-:Y:S01]  /*4280*/  UPRMT UR8, UR37, 0x654, UR25 ;  /* 0x0000065425087896 */ /* 0x000fe20008000019 */
[----:B------:R-:W-:Y:S02]  /*4290*/  IMAD.U32 R10, RZ, RZ, UR9 ;  /* 0x00000009ff0a7e24 */ /* 0x000fe4000f8e00ff */
[----:B------:R-:W-:Y:S01]  /*42a0*/  @!P4 IMAD.X R20, RZ, RZ, R37, P0 ;  /* 0x000000ffff14c224 */ /* 0x000fe200000e0625 */
[----:B------:R-:W-:Y:S02]  /*42b0*/  @!P4 R2UR UR15, R11 ;  /* 0x000000000b0fc2ca */ /* 0x000fe400000e0000 */
[----:B------:R-:W-:Y:S11]  /*42c0*/  @!P4 R2UR UR14, R10 ;  /* 0x000000000a0ec2ca */ /* 0x000ff600000e0000 */
[----:B------:R-:W-:Y:S02]  /*42d0*/  @!UPT UIADD3 URZ, UPT, UPT, URZ, URZ, URZ ;  /* 0x000000fffffff290 */ /* 0x000fe4000fffe0ff */
[----:B------:R2:W-:Y:S01]  /*42e0*/  @!UP1 UTMALDG.3D [UR24], [UR14], desc[UR10] ;  /* 0x00000a180e0095b4 */ /* 0x0005e20008011000 */
[----:B------:R2:W-:Y:S01]  /*42f0*/  @!P4 SYNCS.ARRIVE.TRANS64.RED.A0TR RZ, [UR7+0x28], R0 ;  /* 0x00002800ffffc9a7 */ /* 0x0005e20008300407 */
[----:B------:R-:W-:Y:S01]  /*4300*/  SYNCS.ARRIVE.TRANS64.RED.A1T0 RZ, [UR8], RZ ;  /* 0x000000ffffff79a7 */ /* 0x000fe20008100408 */
[----:B------:R-:W3:Y:S02]  /*4310*/  SYNCS.PHASECHK.TRANS64.TRYWAIT P2, [UR7+0x50], R12 ;  /* 0x0000500cff0075a7 */ /* 0x000ee40008041107 */
[----:B--23--:R-:W-:Y:S05]  /*4320*/  @!P2 BRA `(.L_x_74) ;  /* 0x0000004000e0a947 */ /* 0x00cfea0003800000 */
.L_x_159:
[----:B------:R-:W2:Y:S01]  /*4330*/  LDC.64 R14, c[0x0][0xb10] ;  /* 0x0002c400ff0e7b82 */ /* 0x000ea20000000a00 */
[----:B------:R-:W-:Y:S01]  /*4340*/  @!P4 R2UR UR8, R20 ;  /* 0x000000001408c2ca */ /* 0x000fe200000e0000 */
[----:B------:R-:W-:Y:S01]  /*4350*/  VOTEU.ALL UP1, P4 ;  /* 0x0000000000ff7886 */ /* 0x000fe20002020000 */
[----:B------:R-:W-:Y:S01]  /*4360*/  @!P4 R2UR UR9, R21 ;  /* 0x000000001509c2ca */ /* 0x000fe200000e0000 */
[----:B------:R-:W-:Y:S01]  /*4370*/  UMOV UR10, 0x0 ;  /* 0x00000000000a7882 */ /* 0x000fe20000000000 */
[----:B------:R-:W-:Y:S03]  /*4380*/  UMOV UR11, 0x10000000 ;  /* 0x10000000000b7882 */ /* 0x000fe60000000000 */
[----:B------:R-:W3:Y:S01]  /*4390*/  LDC.64 R10, c[0x0][0xb18] ;  /* 0x0002c600ff0a7b82 */ /* 0x000ee20000000a00 */
[----:B------:R-:W-:Y:S01]  /*43a0*/  @!UP1 UIADD3 UR18, UPT, UPT, UR34, 0x20, URZ ;  /* 0x0000002022129890 */ /* 0x000fe2000fffe0ff */
[----:B------:R-:W-:Y:S01]  /*43b0*/  @P3 SHF.R.U32.HI R24, RZ, 0x10, R29 ;  /* 0x00000010ff183819 */ /* 0x000fe2000001161d */
[----:B------:R-:W-:Y:S01]  /*43c0*/  @!UP1 UIADD3 UR16, UPT, UPT, UR7, 0x4200, URZ ;  /* 0x0000420007109890 */ /* 0x000fe2000fffe0ff */
[----:B------:R-:W-:Y:S01]  /*43d0*/  VIADD R27, R27, 0x1 ;  /* 0x000000011b1b7836 */ /* 0x000fe20000000000 */
[----:B------:R-:W-:Y:S03]  /*43e0*/  VOTEU.ALL UP1, P4 ;  /* 0x0000000000ff7886 */ /* 0x000fe60002020000 */
[----:B------:R-:W5:Y:S01]  /*43f0*/  @!P1 LDC R0, c[0x0][0xb20] ;  /* 0x0002c800ff009b82 */ /* 0x000f620000000800 */
[----:B------:R-:W-:Y:S01]  /*4400*/  UMOV UR19, UR35 ;  /* 0x0000002300137c82 */ /* 0x000fe20008000000 */
[----:B------:R-:W-:Y:S01]  /*4410*/  IMAD.U32 R21, RZ, RZ, UR8 ;  /* 0x00000008ff157e24 */ /* 0x000fe2000f8e00ff */
[----:B------:R-:W-:Y:S05]  /*4420*/  UMOV UR20, UR36 ;  /* 0x0000002400147c82 */ /* 0x000fea0008000000 */
[----:B-1----:R-:W1:Y:S01]  /*4430*/  @!P1 LDC R3, c[0x0][0xb0c] ;  /* 0x0002c300ff039b82 */ /* 0x002e620000000800 */
[----:B------:R-:W-:Y:S01]  /*4440*/  IMAD.U32 R20, RZ, RZ, UR9 ;  /* 0x00000009ff147e24 */ /* 0x000fe2000f8e00ff */
[----:B------:R-:W-:Y:S01]  /*4450*/  UPRMT UR8, UR37, 0x654, UR17 ;  /* 0x0000065425087896 */ /* 0x000fe20008000011 */
[----:B------:R-:W-:Y:S03]  /*4460*/  @!P4 R2UR UR15, R21 ;  /* 0x00000000150fc2ca */ /* 0x000fe600000e0000 */
[----:B------:R-:W-:Y:S01]  /*4470*/  @!P4 R2UR UR14, R20 ;  /* 0x00000000140ec2ca */ /* 0x000fe200000e0000 */
[----:B------:R-:W-:Y:S11]  /*4480*/  @!P4 IMAD.MOV.U32 R20, RZ, RZ, 0x2000 ;  /* 0x00002000ff14c424 */ /* 0x000ff600078e00ff */
[----:B------:R-:W-:Y:S01]  /*4490*/  @!UPT UIADD3 URZ, UPT, UPT, URZ, URZ, URZ ;  /* 0x000000fffffff290 */ /* 0x000fe2000fffe0ff */
[----:B------:R1:W-:Y:S01]  /*44a0*/  @!UP1 UTMALDG.3D [UR16], [UR14], desc[UR10] ;  /* 0x00000a100e0095b4 */ /* 0x0003e20008011000 */
[----:B------:R1:W-:Y:S02]  /*44b0*/  @!P4 SYNCS.ARRIVE.TRANS64.RED.A0TR RZ, [UR7+0x30], R20 ;  /* 0x00003014ffffc9a7 */ /* 0x0003e40008300407 */
[----:B-1----:R-:W-:Y:S01]  /*44c0*/  @!P1 ISETP.NE.AND P2, PT, R3, 0x1, PT ;  /* 0x000000010300980c */ /* 0x002fe20003f45270 */
[C---:B--2---:R-:W-:Y:S01]  /*44d0*/  @!P1 IMAD.HI.U32 R14, R13.reuse, R14, RZ ;  /* 0x0000000e0d0e9227 */ /* 0x044fe200078e00ff */
[----:B---3--:R-:W-:Y:S03]  /*44e0*/  @!P1 ISETP.NE.AND P0, PT, R10, 0x1, PT ;  /* 0x000000010a00980c */ /* 0x008fe60003f05270 */
[C---:B------:R-:W-:Y:S01]  /*44f0*/  @!P1 IMAD.HI.U32 R11, R8.reuse, R11, RZ ;  /* 0x0000000b080b9227 */ /* 0x040fe200078e00ff */
[----:B------:R-:W-:Y:S04]  /*4500*/  @!P1 SHF.R.U32.HI R14, RZ, R15, R14 ;  /* 0x0000000fff0e9219 */ /* 0x000fe8000001160e */
[----:B-----5:R-:W-:Y:S01]  /*4510*/  @!P1 SHF.R.U32.HI R9, RZ, R0, R11 ;  /* 0x00000000ff099219 */ /* 0x020fe2000001160b */
[----:B------:R-:W-:Y:S01]  /*4520*/  SYNCS.ARRIVE.TRANS64.RED.A1T0 RZ, [UR8], RZ ;  /* 0x000000ffffff79a7 */ /* 0x000fe20008100408 */
[----:B------:R-:W-:Y:S02]  /*4530*/  @!P1 SEL R14, R13, R14, !P2 ;  /* 0x0000000e0d0e9207 */ /* 0x000fe40005000000 */
[----:B------:R-:W-:Y:S01]  /*4540*/  @!P1 SEL R9, R8, R9, !P0 ;  /* 0x0000000908099207 */ /* 0x000fe20004000000 */
[----:B------:R-:W1:Y:S04]  /*4550*/  SYNCS.PHASECHK.TRANS64.TRYWAIT P5, [UR7+0x58], R12 ;  /* 0x0000580cff0075a7 */ /* 0x000e6800080a1107 */
[----:B------:R-:W-:Y:S02]  /*4560*/  @!P1 IMAD.IADD R0, R9, 0x1, -R14 ;  /* 0x0000000109009824 */ /* 0x000fe400078e0a0e */
[----:B------:R-:W-:Y:S02]  /*4570*/  @!P1 IMAD.IADD R9, R14, 0x1, -R9 ;  /* 0x000000010e099824 */ /* 0x000fe400078e0a09 */
[----:B------:R-:W-:Y:S02]  /*4580*/  @!P1 IMAD R13, R0, R3, R13 ;  /* 0x00000003000d9224 */ /* 0x000fe400078e020d */
[----:B------:R-:W-:Y:S01]  /*4590*/  @!P1 IMAD R8, R9, R10, R8 ;  /* 0x0000000a09089224 */ /* 0x000fe200078e0208 */
[----:B-1----:R-:W-:Y:S06]  /*45a0*/  @!P5 BRA `(.L_x_75) ;  /* 0x000000400058d947 */ /* 0x002fec0003800000 */
.L_x_161:
[----:B-1----:R-:W-:Y:S01]  /*45b0*/  @!P4 IADD3 R3, P0, PT, R36, 0x580, RZ ;  /* 0x000005802403c810 */ /* 0x002fe20007f1e0ff */
[----:B------:R-:W-:Y:S01]  /*45c0*/  VOTEU.ALL UP1, P4 ;  /* 0x0000000000ff7886 */ /* 0x000fe20002020000 */
[----:B------:R-:W-:Y:S01]  /*45d0*/  UMOV UR18, 0x0 ;  /* 0x0000000000127882 */ /* 0x000fe20000000000 */
[----:B------:R-:W-:Y:S01]  /*45e0*/  UMOV UR19, 0x10000000 ;  /* 0x1000000000137882 */ /* 0x000fe20000000000 */
[----:B------:R-:W-:Y:S01]  /*45f0*/  @!P4 R2UR UR9, R3 ;  /* 0x000000000309c2ca */ /* 0x000fe200000e0000 */
[----:B------:R-:W-:Y:S01]  /*4600*/  @!P4 IMAD.X R0, RZ, RZ, R37, P0 ;  /* 0x000000ffff00c224 */ /* 0x000fe200000e0625 */
[----:B------:R-:W-:Y:S01]  /*4610*/  @!UP1 UIADD3 UR10, UPT, UPT, UR34, 0x30, URZ ;  /* 0x00000030220a9890 */ /* 0x000fe2000fffe0ff */
[----:B------:R-:W-:Y:S01]  /*4620*/  ISETP.NE.AND P0, PT, R27, 0x2, PT ;  /* 0x000000021b00780c */ /* 0x000fe20003f05270 */
[----:B------:R-:W-:Y:S01]  /*4630*/  UMOV UR11, UR35 ;  /* 0x00000023000b7c82 */ /* 0x000fe20008000000 */
[----:B------:R-:W-:Y:S01]  /*4640*/  UMOV UR12, UR36 ;  /* 0x00000024000c7c82 */ /* 0x000fe20008000000 */
[----:B------:R-:W-:Y:S01]  /*4650*/  @!P4 R2UR UR8, R0 ;  /* 0x000000000008c2ca */ /* 0x000fe200000e0000 */
[----:B------:R-:W-:Y:S01]  /*4660*/  IMAD.IADD R20, R8, 0x1, R66 ;  /* 0x0000000108147824 */ /* 0x000fe200078e0242 */
[----:B------:R-:W-:Y:S01]  /*4670*/  @P3 R2UR UR36, R24 ;  /* 0x00000000182432ca */ /* 0x000fe200000e0000 */
[----:B------:R-:W-:Y:S01]  /*4680*/  IMAD.IADD R21, R13, 0x1, R68 ;  /* 0x000000010d157824 */ /* 0x000fe200078e0244 */
[----:B------:R-:W-:Y:S02]  /*4690*/  SEL R0, RZ, 0x1, P0 ;  /* 0x00000001ff007807 */ /* 0x000fe40000000000 */
[----:B------:R-:W-:Y:S01]  /*46a0*/  LOP3.LUT R32, R32, 0x1, RZ, 0x3c, !PT ;  /* 0x0000000120207812 */ /* 0x000fe200078e3cff */
[----:B------:R-:W-:Y:S01]  /*46b0*/  IMAD.U32 R10, RZ, RZ, UR9 ;  /* 0x00000009ff0a7e24 */ /* 0x000fe2000f8e00ff */
[----:B------:R-:W-:Y:S01]  /*46c0*/  @!UP1 UIADD3 UR9, UPT, UPT, UR7, 0x38, URZ ;  /* 0x0000003807099890 */ /* 0x000fe2000fffe0ff */
[----:B------:R-:W-:Y:S02]  /*46d0*/  LOP3.LUT R25, R25, R0, RZ, 0x3c, !PT ;  /* 0x0000000019197212 */ /* 0x000fe400078e3cff */
[----:B------:R-:W-:Y:S02]  /*46e0*/  SEL R27, R27, RZ, P0 ;  /* 0x000000ff1b1b7207 */ /* 0x000fe40000000000 */
[----:B------:R-:W-:Y:S01]  /*46f0*/  IMAD.U32 R11, RZ, RZ, UR8 ;  /* 0x00000008ff0b7e24 */ /* 0x000fe2000f8e00ff */
[----:B------:R-:W-:Y:S01]  /*4700*/  @!P4 R2UR UR14, R10 ;  /* 0x000000000a0ec2ca */ /* 0x000fe200000e0000 */
[----:B------:R-:W-:Y:S01]  /*4710*/  @!UP1 UIADD3 UR8, UPT, UPT, UR7, 0x6200, URZ ;  /* 0x0000620007089890 */ /* 0x000fe2000fffe0ff */
[----:B------:R-:W-:Y:S02]  /*4720*/  VOTEU.ALL UP1, P4 ;  /* 0x0000000000ff7886 */ /* 0x000fe40002020000 */
[----:B------:R-:W-:Y:S11]  /*4730*/  @!P4 R2UR UR15, R11 ;  /* 0x000000000b0fc2ca */ /* 0x000ff600000e0000 */
[----:B------:R-:W-:Y:S02]  /*4740*/  @!UPT UIADD3 URZ, UPT, UPT, URZ, URZ, URZ ;  /* 0x000000fffffff290 */ /* 0x000fe4000fffe0ff */
[----:B------:R2:W-:Y:S01]  /*4750*/  @!UP1 UTMALDG.3D [UR8], [UR14], desc[UR18] ;  /* 0x000012080e0095b4 */ /* 0x0005e20008011000 */
[----:B------:R2:W-:Y:S01]  /*4760*/  @!P4 SYNCS.ARRIVE.TRANS64.RED.A0TR RZ, [UR7+0x38], R23 ;  /* 0x00003817ffffc9a7 */ /* 0x0005e20008300407 */
[----:B------:R-:W-:Y:S01]  /*4770*/  UPLOP3.LUT UP1, UPT, UPT, UPT, UPT, 0x80, 0x8 ;  /* 0x000000000008789c */ /* 0x000fe20003f2f070 */
[----:B------:R-:W-:Y:S01]  /*4780*/  SYNCS.ARRIVE.TRANS64.RED.A1T0 RZ, [UR13], RZ ;  /* 0x000000ffffff79a7 */ /* 0x000fe2000810040d */
[----:B------:R-:W-:Y:S09]  /*4790*/  @P3 BRA `(.L_x_76) ;  /* 0xfffffff000943947 */ /* 0x000ff2000383ffff */
[----:B------:R-:W-:-:S04]  /*47a0*/  SHF.L.U32 R3, R32, 0x1f, RZ ;  /* 0x0000001f20037819 */ /* 0x000fc800000006ff */
[----:B------:R-:W1:Y:S02]  /*47b0*/  SYNCS.PHASECHK.TRANS64.TRYWAIT P0, [UR7+0x40], R3 ;  /* 0x00004003ff0075a7 */ /* 0x000e640008001107 */
[----:B-1----:R-:W-:Y:S05]  /*47c0*/  @!P0 BRA `(.L_x_77) ;  /* 0x0000003c00e88947 */ /* 0x002fea0003800000 */
.L_x_163:
[----:B------:R-:W3:Y:S02]  /*47d0*/  SYNCS.PHASECHK.TRANS64.TRYWAIT P0, [UR7+0x48], R3 ;  /* 0x00004803ff0075a7 */ /* 0x000ee40008001107 */
[----:B---3--:R-:W-:Y:S05]  /*47e0*/  @!P0 BRA `(.L_x_78) ;  /* 0x0000003c00f88947 */ /* 0x008fea0003800000 */
.L_x_165:
[----:B------:R-:W3:Y:S02]  /*47f0*/  SYNCS.PHASECHK.TRANS64.TRYWAIT P0, [UR7+0x50], R3 ;  /* 0x00005003ff0075a7 */ /* 0x000ee40008001107 */
[----:B---3--:R-:W-:Y:S05]  /*4800*/  @!P0 BRA `(.L_x_79) ;  /* 0x0000004000088947 */ /* 0x008fea0003800000 */
.L_x_167:
[----:B-1----:R-:W-:-:S07]  /*4810*/  MOV R0, UR7 ;  /* 0x0000000700007c02 */ /* 0x002fce0008000f00 */
.L_x_80:
[----:B-1----:R-:W-:-:S04]  /*4820*/  SHF.L.U32 R3, R32, 0x1f, RZ ;  /* 0x0000001f20037819 */ /* 0x002fc800000006ff */
[----:B------:R1:W3:Y:S03]  /*4830*/  SYNCS.PHASECHK.TRANS64.TRYWAIT P0, [R0+URZ+0x58], R3 ;  /* 0x00005803000075a7 */ /* 0x0002e600080011ff */
[----:B---3--:R-:W-:Y:S05]  /*4840*/  @!P0 NANOSLEEP.SYNCS 0x989680 ;  /* 0x009896800000895d */ /* 0x008fea0003900000 */
[----:B------:R-:W3:Y:S02]  /*4850*/  @!P0 SYNCS.PHASECHK.TRANS64 P0, [R0+URZ+0x58], R3 ;  /* 0x00005803000085a7 */ /* 0x000ee400080010ff */
[----:B--23--:R-:W-:Y:S05]  /*4860*/  @P0 EXIT ;  /* 0x000000000000094d */ /* 0x00cfea0003800000 */
[----:B------:R-:W-:Y:S05]  /*4870*/  BRA `(.L_x_80) ;  /* 0xfffffffc00e87947 */ /* 0x000fea000383ffff */
.L_x_65:
[----:B------:R-:W-:-:S06]  /*4880*/  UISETP.GE.AND UP1, UPT, UR8, 0x4, UPT ;  /* 0x000000040800788c */ /* 0x000fcc000bf26270 */
[----:B------:R-:W-:-:S13]  /*4890*/  PLOP3.LUT P0, PT, PT, PT, UP1, 0x80, 0x8 ;  /* 0x000000000008781c */ /* 0x000fda0003f0f018 */
[----:B------:R-:W-:Y:S05]  /*48a0*/  @!P0 EXIT ;  /* 0x000000000000894d */ /* 0x000fea0003800000 */
[----:B------:R-:W-:Y:S01]  /*48b0*/  BAR.SYNC.DEFER_BLOCKING 0x6, 0xa0 ;  /* 0x0182800000007b1d */ /* 0x000fe20000010000 */
[C---:B------:R-:W-:Y:S01]  /*48c0*/  IMAD.SHL.U32 R3, R81.reuse, 0x10, RZ ;  /* 0x0000001051037824 */ /* 0x040fe200078e00ff */
[C---:B------:R-:W-:Y:S01]  /*48d0*/  SHF.L.U32 R33, R81.reuse, 0x10, RZ ;  /* 0x0000001051217819 */ /* 0x040fe200000006ff */
[C---:B------:R-:W-:Y:S01]  /*48e0*/  IMAD.SHL.U32 R80, R81.reuse, 0x2, RZ ;  /* 0x0000000251507824 */ /* 0x040fe200078e00ff */
[----:B------:R-:W-:Y:S01]  /*48f0*/  LOP3.LUT R82, R81, 0x60, RZ, 0xc0, !PT ;  /* 0x0000006051527812 */ /* 0x000fe200078ec0ff */
[----:B------:R-:W-:Y:S01]  /*4900*/  HFMA2 R77, -RZ, RZ, 0, 5.9604644775390625e-08 ;  /* 0x00000001ff4d7431 */ /* 0x000fe200000001ff */
[----:B------:R-:W-:Y:S02]  /*4910*/  UMOV UR48, 0x400 ;  /* 0x0000040000307882 */ /* 0x000fe40000000000 */
[----:B------:R-:W1:Y:S01]  /*4920*/  LDC R71, c[0x0][0x370] ;  /* 0x0000dc00ff477b82 */ /* 0x000e620000000800 */
[----:B------:R-:W-:Y:S01]  /*4930*/  ULEA UR48, UR37, UR48, 0x18 ;  /* 0x0000003025307291 */ /* 0x000fe2000f8ec0ff */
[----:B------:R-:W-:Y:S01]  /*4940*/  LOP3.LUT R5, R3, 0x60, RZ, 0xc0, !PT ;  /* 0x0000006003057812 */ /* 0x000fe200078ec0ff */
[----:B------:R-:W-:Y:S01]  /*4950*/  HFMA2 R75, -RZ, RZ, 0, 0 ;  /* 0x00000000ff4b7431 */ /* 0x000fe200000001ff */
[----:B------:R-:W-:Y:S01]  /*4960*/  LOP3.LUT R79, R81, 0x2, RZ, 0xc0, !PT ;  /* 0x00000002514f7812 */ /* 0x000fe200078ec0ff */
[----:B------:R-:W-:Y:S01]  /*4970*/  UIADD3 UR4, UPT, UPT, UR48, 0x200, URZ ;  /* 0x0000020030047890 */ /* 0x000fe2000fffe0ff */
[----:B------:R-:W-:Y:S01]  /*4980*/  LOP3.LUT R80, R5, 0xc, R80, 0xf8, !PT ;  /* 0x0000000c05507812 */ /* 0x000fe200078ef850 */
[----:B------:R-:W-:Y:S01]  /*4990*/  IMAD.MOV.U32 R30, RZ, RZ, RZ ;  /* 0x000000ffff1e7224 */ /* 0x000fe200078e00ff */
[----:B------:R-:W2:Y:S01]  /*49a0*/  LDC R28, c[0x0][0xb0c] ;  /* 0x0002c300ff1c7b82 */ /* 0x000ea20000000800 */
[----:B------:R-:W-:Y:S01]  /*49b0*/  LOP3.LUT R33, R33, 0x600000, RZ, 0xc0, !PT ;  /* 0x0060000021217812 */ /* 0x000fe200078ec0ff */
[----:B------:R-:W-:Y:S01]  /*49c0*/  IMAD.MOV.U32 R85, RZ, RZ, RZ ;  /* 0x000000ffff557224 */ /* 0x000fe200078e00ff */
[----:B------:R-:W-:Y:S01]  /*49d0*/  LOP3.LUT R80, R80, 0x790, R3, 0xf8, !PT ;  /* 0x0000079050507812 */ /* 0x000fe200078ef803 */
[----:B------:R-:W-:Y:S01]  /*49e0*/  IMAD.U32 R73, RZ, RZ, UR4 ;  /* 0x00000004ff497e24 */ /* 0x000fe2000f8e00ff */
[----:B------:R-:W-:Y:S01]  /*49f0*/  LOP3.LUT R81, R81, 0x4, RZ, 0xc0, !PT ;  /* 0x0000000451517812 */ /* 0x000fe200078ec0ff */
[----:B------:R-:W4:Y:S01]  /*4a00*/  LDCU.64 UR52, c[0x0][0x348] ;  /* 0x00006900ff3477ac */ /* 0x000f220008000a00 */
[----:B------:R-:W-:Y:S01]  /*4a10*/  MOV R76, RZ ;  /* 0x000000ff004c7202 */ /* 0x000fe20000000f00 */
[----:B------:R-:W1:Y:S01]  /*4a20*/  LDC R69, c[0x0][0xb20] ;  /* 0x0002c800ff457b82 */ /* 0x000e620000000800 */
[----:B------:R-:W3:Y:S01]  /*4a30*/  LDS R0, [UR48+0x120] ;  /* 0x00012030ff007984 */ /* 0x000ee20008000800 */
[----:B------:R-:W-:Y:S01]  /*4a40*/  IMAD R80, R80, 0x4, R73 ;  /* 0x0000000450507824 */ /* 0x000fe200078e0249 */
[----:B------:R-:W1:Y:S03]  /*4a50*/  LDCU.64 UR38, c[0x0][0x888] ;  /* 0x00011100ff2677ac */ /* 0x000e660008000a00 */
[--C-:B------:R-:W-:Y:S01]  /*4a60*/  IMAD R79, R79, -0x10, R80.reuse ;  /* 0xfffffff04f4f7824 */ /* 0x100fe200078e0250 */
[----:B------:R-:W1:Y:S01]  /*4a70*/  LDCU.64 UR44, c[0x0][0x890] ;  /* 0x00011200ff2c77ac */ /* 0x000e620008000a00 */
[----:B------:R-:W1:Y:S01]  /*4a80*/  LDC R27, c[0x0][0xb30] ;  /* 0x0002cc00ff1b7b82 */ /* 0x000e620000000800 */
[----:B------:R-:W-:Y:S01]  /*4a90*/  IMAD R78, R81, -0x10, R80 ;  /* 0xfffffff0514e7824 */ /* 0x000fe200078e0250 */
[----:B------:R-:W-:Y:S01]  /*4aa0*/  UMOV UR49, URZ ;  /* 0x000000ff00317c82 */ /* 0x000fe20008000000 */
[----:B------:R-:W-:-:S05]  /*4ab0*/  UMOV UR51, URZ ;  /* 0x000000ff00337c82 */ /* 0x000fca0008000000 */
[----:B------:R-:W1:Y:S08]  /*4ac0*/  LDC.64 R64, c[0x0][0xb10] ;  /* 0x0002c400ff407b82 */ /* 0x000e700000000a00 */
[----:B------:R-:W1:Y:S08]  /*4ad0*/  LDC.64 R24, c[0x0][0xb18] ;  /* 0x0002c600ff187b82 */ /* 0x000e700000000a00 */
[----:B------:R-:W1:Y:S08]  /*4ae0*/  LDC.64 R22, c[0x0][0xb28] ;  /* 0x0002ca00ff167b82 */ /* 0x000e700000000a00 */
[----:B------:R-:W1:Y:S01]  /*4af0*/  LDC.64 R62, c[0x0][0x8b0] ;  /* 0x00022c00ff3e7b82 */ /* 0x000e620000000a00 */
[----:B---3--:R-:W-:-:S07]  /*4b00*/  IMAD.IADD R33, R0, 0x1, R33 ;  /* 0x0000000100217824 */ /* 0x008fce00078e0221 */
[----:B------:R-:W3:Y:S08]  /*4b10*/  LDC.64 R60, c[0x0][0x8a8] ;  /* 0x00022a00ff3c7b82 */ /* 0x000ef00000000a00 */
[----:B--2-4-:R-:W1:Y:S02]  /*4b20*/  LDC R70, c[0x0][0x374] ;  /* 0x0000dd00ff467b82 */ /* 0x014e640000000800 */
.L_x_124:
[----:B------:R-:W-:Y:S02]  /*4b30*/  LEA R0, R85, UR48, 0x3 ;  /* 0x0000003055007c11 */ /* 0x000fe4000f8e18ff */
[----:B------:R-:W-:Y:S02]  /*4b40*/  SHF.L.U32 R3, R75, 0x1f, RZ ;  /* 0x0000001f4b037819 */ /* 0x000fe400000006ff */
[----:B-1----:R-:W-:Y:S02]  /*4b50*/  LEA R16, R85, UR48, 0x4 ;  /* 0x0000003055107c11 */ /* 0x002fe4000f8e20ff */
[----:B------:R-:W2:Y:S02]  /*4b60*/  SYNCS.PHASECHK.TRANS64.TRYWAIT P0, [R0+URZ+0x70], R3 ;  /* 0x00007003000075a7 */ /* 0x000ea400080011ff */
[----:B--23--:R-:W-:Y:S05]  /*4b70*/  @!P0 BRA `(.L_x_81) ;  /* 0x0000003c00448947 */ /* 0x00cfea0003800000 */
.L_x_168:
[----:B------:R-:W4:Y:S01]  /*4b80*/  LDC.64 R12, c[0x0][0xb10] ;  /* 0x0002c400ff0c7b82 */ /* 0x000f220000000a00 */
[----:B------:R-:W3:Y:S01]  /*4b90*/  LDS.128 R16, [R16+0x100] ;  /* 0x0001000010107984 */ /* 0x000ee20000000c00 */
[----:B-1----:R-:W-:Y:S01]  /*4ba0*/  ISETP.NE.AND P1, PT, R27, 0x1, PT ;  /* 0x000000011b00780c */ /* 0x002fe20003f25270 */
[----:B--2---:R-:W-:Y:S01]  /*4bb0*/  VIADD R0, R0, 0x80 ;  /* 0x0000008000007836 */ /* 0x004fe20000000000 */
[----:B------:R-:W-:Y:S04]  /*4bc0*/  ISETP.GE.AND P0, PT, R26, 0x1, PT ;  /* 0x000000011a00780c */ /* 0x000fe80003f06270 */
[----:B------:R-:W1:Y:S01]  /*4bd0*/  LDC.64 R10, c[0x0][0xb18] ;  /* 0x0002c600ff0a7b82 */ /* 0x000e620000000a00 */
[----:B------:R-:W-:Y:S01]  /*4be0*/  PRMT R0, RZ, 0x654, R0 ;  /* 0x00000654ff007816 */ /* 0x000fe20000000000 */
[----:B------:R-:W-:Y:S01]  /*4bf0*/  @!PT LDS RZ, [RZ] ;  /* 0x00000000fffff984 */ /* 0x000fe20000000800 */
[----:B------:R-:W-:Y:S01]  /*4c00*/  @!PT LDS RZ, [RZ] ;  /* 0x00000000fffff984 */ /* 0x000fe20000000800 */
[----:B------:R-:W-:Y:S01]  /*4c10*/  @!PT LDS RZ, [RZ] ;  /* 0x00000000fffff984 */ /* 0x000fe20000000800 */
[----:B------:R-:W-:Y:S01]  /*4c20*/  @!PT LDS RZ, [RZ] ;  /* 0x00000000fffff984 */ /* 0x000fe20000000800 */
[----:B------:R2:W-:Y:S06]  /*4c30*/  MEMBAR.ALL.CTA ;  /* 0x0000000000007992 */ /* 0x0005ec0000008000 */
[----:B--2---:R-:W2:Y:S01]  /*4c40*/  FENCE.VIEW.ASYNC.S ;  /* 0x00000000000073c6 */ /* 0x004ea20000000000 */
[----:B------:R-:W1:Y:S08]  /*4c50*/  @!P1 LDC R14, c[0x0][0xb20] ;  /* 0x0002c800ff0e9b82 */ /* 0x000e700000000800 */
[----:B------:R-:W1:Y:S01]  /*4c60*/  @!P1 LDC R9, c[0x0][0xb0c] ;  /* 0x0002c300ff099b82 */ /* 0x000e620000000800 */
[----:B--2---:R2:W-:Y:S01]  /*4c70*/  SYNCS.ARRIVE.TRANS64.RED.A1T0 RZ, [R0+URZ], RZ ;  /* 0x000000ff00ff79a7 */ /* 0x0045e200081004ff */
[----:B---3--:R-:W-:Y:S04]  /*4c80*/  LOP3.LUT P4, RZ, R18, 0x1, RZ, 0xc0, !PT ;  /* 0x0000000112ff7812 */ /* 0x008fe8000788c0ff */
[----:B------:R-:W-:Y:S09]  /*4c90*/  P2R R83, PR, RZ, 0x10 ;  /* 0x00000010ff537803 */ /* 0x000ff20000000000 */
[----:B------:R-:W-:Y:S02]  /*4ca0*/  @P4 MOV R31, R16 ;  /* 0x00000010001f4202 */ /* 0x000fe40000000f00 */
[----:B------:R-:W-:Y:S01]  /*4cb0*/  @P4 LOP3.LUT R29, R17, 0xffff, RZ, 0xc0, !PT ;  /* 0x0000ffff111d4812 */ /* 0x000fe200078ec0ff */
[----:B--2-4-:R-:W-:Y:S06]  /*4cc0*/  @!P0 BRA `(.L_x_82) ;  /* 0x0000000000a48947 */ /* 0x014fec0003800000 */
[----:B------:R-:W-:Y:S01]  /*4cd0*/  IMAD.HI.U32 R36, R70, R25, RZ ;  /* 0x0000001946247227 */ /* 0x000fe200078e00ff */
[----:B------:R-:W-:Y:S02]  /*4ce0*/  ISETP.NE.AND P0, PT, R24, 0x1, PT ;  /* 0x000000011800780c */ /* 0x000fe40003f05270 */
[----:B------:R-:W-:Y:S01]  /*4cf0*/  ISETP.NE.AND P2, PT, R26, 0x1, PT ;  /* 0x000000011a00780c */ /* 0x000fe20003f45270 */
[-C--:B------:R-:W-:Y:S01]  /*4d00*/  IMAD.HI.U32 R34, R71, R64.reuse, RZ ;  /* 0x0000004047227227 */ /* 0x080fe200078e00ff */
[----:B------:R-:W-:Y:S02]  /*4d10*/  SHF.R.U32.HI R37, RZ, R69, R36 ;  /* 0x00000045ff257219 */ /* 0x000fe40000011624 */
[----:B------:R-:W-:Y:S01]  /*4d20*/  ISETP.NE.AND P3, PT, R28, 0x1, PT ;  /* 0x000000011c00780c */ /* 0x000fe20003f65270 */
[----:B------:R-:W-:Y:S01]  /*4d30*/  IMAD.HI.U32 R40, R29, R25, RZ ;  /* 0x000000191d287227 */ /* 0x000fe200078e00ff */
[----:B------:R-:W-:Y:S02]  /*4d40*/  SHF.R.U32.HI R34, RZ, R65, R34 ;  /* 0x00000041ff227219 */ /* 0x000fe40000011622 */
[----:B------:R-:W-:Y:S01]  /*4d50*/  SEL R3, R70, R37, !P0 ;  /* 0x0000002546037207 */ /* 0x000fe20004000000 */
[----:B------:R-:W-:Y:S01]  /*4d60*/  IMAD.HI.U32 R38, R31, R64, RZ ;  /* 0x000000401f267227 */ /* 0x000fe200078e00ff */
[----:B------:R-:W-:Y:S03]  /*4d70*/  SEL R7, R71, R34, !P3 ;  /* 0x0000002247077207 */ /* 0x000fe60005800000 */
[-C--:B------:R-:W-:Y:S01]  /*4d80*/  IMAD.HI.U32 R34, R3, R22.reuse, RZ ;  /* 0x0000001603227227 */ /* 0x080fe200078e00ff */
[----:B------:R-:W-:Y:S03]  /*4d90*/  SHF.R.U32.HI R38, RZ, R65, R38 ;  /* 0x00000041ff267219 */ /* 0x000fe60000011626 */
[----:B------:R-:W-:Y:S01]  /*4da0*/  IMAD.HI.U32 R36, R7, R22, RZ ;  /* 0x0000001607247227 */ /* 0x000fe200078e00ff */
[----:B------:R-:W-:Y:S02]  /*4db0*/  @P2 SHF.R.U32.HI R3, RZ, R23, R34 ;  /* 0x00000017ff032219 */ /* 0x000fe40000011622 */
[----:B------:R-:W-:Y:S02]  /*4dc0*/  SHF.R.U32.HI R34, RZ, R69, R40 ;  /* 0x00000045ff227219 */ /* 0x000fe40000011628 */
[----:B------:R-:W-:Y:S01]  /*4dd0*/  @P2 SHF.R.U32.HI R7, RZ, R23, R36 ;  /* 0x00000017ff072219 */ /* 0x000fe20000011624 */
[C---:B------:R-:W-:Y:S01]  /*4de0*/  IMAD R2, R26.reuse, R3, RZ ;  /* 0x000000031a027224 */ /* 0x040fe200078e02ff */
[----:B------:R-:W-:Y:S02]  /*4df0*/  SEL R5, R29, R34, !P0 ;  /* 0x000000221d057207 */ /* 0x000fe40004000000 */
[----:B------:R-:W-:Y:S01]  /*4e00*/  SEL R3, R31, R38, !P3 ;  /* 0x000000261f037207 */ /* 0x000fe20005800000 */
[----:B------:R-:W-:Y:S01]  /*4e10*/  IMAD R4, R26, R7, RZ ;  /* 0x000000071a047224 */ /* 0x000fe200078e02ff */
[C---:B------:R-:W-:Y:S01]  /*4e20*/  ISETP.GE.AND P0, PT, R5.reuse, R2, PT ;  /* 0x000000020500720c */ /* 0x040fe20003f06270 */
[----:B------:R-:W-:Y:S03]  /*4e30*/  IMAD.HI.U32 R6, R5, R22, RZ ;  /* 0x0000001605067227 */ /* 0x000fe600078e00ff */
[----:B------:R-:W-:Y:S01]  /*4e40*/  ISETP.GE.OR P0, PT, R3, R4, P0 ;  /* 0x000000040300720c */ /* 0x000fe20000706670 */
[----:B------:R-:W-:Y:S01]  /*4e50*/  IMAD.MOV R4, RZ, RZ, -R3 ;  /* 0x000000ffff047224 */ /* 0x000fe200078e0a03 */
[-C--:B------:R-:W-:Y:S03]  /*4e60*/  SHF.R.U32.HI R6, RZ, R23.reuse, R6 ;  /* 0x00000017ff067219 */ /* 0x080fe60000011606 */
[----:B------:R-:W-:Y:S01]  /*4e70*/  IMAD R31, R28, R4, R31 ;  /* 0x000000041c1f7224 */ /* 0x000fe200078e021f */
[----:B------:R-:W-:Y:S05]  /*4e80*/  SEL R15, R5, R6, !P2 ;  /* 0x00000006050f7207 */ /* 0x000fea0005000000 */
[----:B------:R-:W-:Y:S02]  /*4e90*/  IMAD.MOV R6, RZ, RZ, -R15 ;  /* 0x000000ffff067224 */ /* 0x000fe400078e0a0f */
[C---:B------:R-:W-:Y:S04]  /*4ea0*/  @!P0 IMAD.HI.U32 R2, R3.reuse, R22, RZ ;  /* 0x0000001603028227 */ /* 0x040fe800078e00ff */
[----:B------:R-:W-:Y:S01]  /*4eb0*/  IMAD R6, R26, R6, R5 ;  /* 0x000000061a067224 */ /* 0x000fe200078e0205 */
[----:B------:R-:W-:Y:S04]  /*4ec0*/  @!P0 SHF.R.U32.HI R2, RZ, R23, R2 ;  /* 0x00000017ff028219 */ /* 0x000fe80000011602 */
[----:B------:R-:W-:Y:S02]  /*4ed0*/  @!P0 SEL R0, R3, R2, !P2 ;  /* 0x0000000203008207 */ /* 0x000fe40005000000 */
[----:B------:R-:W-:Y:S02]  /*4ee0*/  IADD3 R2, PT, PT, -R5, RZ, RZ ;  /* 0x000000ff05027210 */ /* 0x000fe40007ffe1ff */
[----:B------:R-:W-:Y:S01]  /*4ef0*/  @!P0 IADD3 R8, PT, PT, R15, -R0, RZ ;  /* 0x800000000f088210 */ /* 0x000fe20007ffe0ff */
[----:B------:R-:W-:Y:S02]  /*4f00*/  @!P0 IMAD R0, R7, R6, R0 ;  /* 0x0000000607008224 */ /* 0x000fe400078e0200 */
[----:B------:R-:W-:Y:S02]  /*4f10*/  IMAD R29, R24, R2, R29 ;  /* 0x00000002181d7224 */ /* 0x000fe400078e021d */
[----:B------:R-:W-:Y:S02]  /*4f20*/  @!P0 IMAD R5, R8, R26, R3 ;  /* 0x0000001a08058224 */ /* 0x000fe400078e0203 */
[----:B------:R-:W-:Y:S04]  /*4f30*/  @!P0 IMAD.MOV.U32 R3, RZ, RZ, R0 ;  /* 0x000000ffff038224 */ /* 0x000fe800078e0000 */
[----:B------:R-:W-:Y:S02]  /*4f40*/  IMAD R31, R3, R28, R31 ;  /* 0x0000001c031f7224 */ /* 0x000fe400078e021f */
[----:B------:R-:W-:Y:S07]  /*4f50*/  IMAD R29, R5, R24, R29 ;  /* 0x00000018051d7224 */ /* 0x000fee00078e021d */
.L_x_82:
[----:B-1----:R-:W-:Y:S01]  /*4f60*/  @!P1 ISETP.NE.AND P0, PT, R10, 0x1, PT ;  /* 0x000000010a00980c */ /* 0x002fe20003f05270 */
[----:B------:R-:W-:Y:S01]  /*4f70*/  @!P1 IMAD.HI.U32 R3, R29, R11, RZ ;  /* 0x0000000b1d039227 */ /* 0x000fe200078e00ff */
[----:B------:R-:W-:Y:S01]  /*4f80*/  R2UR UR42, R21 ;  /* 0x00000000152a72ca */ /* 0x000fe200000e0000 */
[----:B------:R-:W-:Y:S01]  /*4f90*/  BSSY.RECONVERGENT B6, `(.L_x_83) ;  /* 0x0000031000067945 */ /* 0x000fe20003800200 */
[----:B------:R-:W-:Y:S01]  /*4fa0*/  R2UR UR41, R20 ;  /* 0x00000000142972ca */ /* 0x000fe200000e0000 */
[----:B------:R-:W-:Y:S01]  /*4fb0*/  @!P1 IMAD.HI.U32 R0, R31, R12, RZ ;  /* 0x0000000c1f009227 */ /* 0x000fe200078e00ff */
[----:B------:R-:W-:Y:S02]  /*4fc0*/  @!P1 SHF.R.U32.HI R2, RZ, R14, R3 ;  /* 0x0000000eff029219 */ /* 0x000fe40000011603 */
[----:B------:R-:W-:Y:S01]  /*4fd0*/  @!P1 ISETP.NE.AND P2, PT, R9, 0x1, PT ;  /* 0x000000010900980c */ /* 0x000fe20003f45270 */
[----:B------:R-:W-:Y:S01]  /*4fe0*/  VIADD R85, R85, 0x1 ;  /* 0x0000000155557836 */ /* 0x000fe20000000000 */
[----:B------:R-:W-:Y:S02]  /*4ff0*/  @!P1 SEL R2, R29, R2, !P0 ;  /* 0x000000021d029207 */ /* 0x000fe40004000000 */
[----:B------:R-:W-:Y:S02]  /*5000*/  @!P1 SHF.R.U32.HI R0, RZ, R13, R0 ;  /* 0x0000000dff009219 */ /* 0x000fe40000011600 */
[----:B------:R-:W-:Y:S01]  /*5010*/  LOP3.LUT P0, RZ, R73, 0x1b0, RZ, 0xc0, !PT ;  /* 0x000001b049ff7812 */ /* 0x000fe2000780c0ff */
[----:B------:R-:W-:Y:S01]  /*5020*/  USHF.L.U32 UR42, UR42, 0x7, URZ ;  /* 0x000000072a2a7899 */ /* 0x000fe200080006ff */
[----:B------:R-:W-:Y:S01]  /*5030*/  @!P1 SEL R3, R31, R0, !P2 ;  /* 0x000000001f039207 */ /* 0x000fe20005000000 */
[----:B------:R-:W-:Y:S01]  /*5040*/  USHF.L.U32 UR41, UR41, 0x6, URZ ;  /* 0x0000000629297899 */ /* 0x000fe200080006ff */
[----:B------:R-:W-:Y:S03]  /*5050*/  @P4 SHF.R.U32.HI R74, RZ, 0x10, R17 ;  /* 0x00000010ff4a4819 */ /* 0x000fe60000011611 */
[----:B------:R-:W-:Y:S02]  /*5060*/  @!P1 IMAD.IADD R0, R2, 0x1, -R3 ;  /* 0x0000000102009824 */ /* 0x000fe400078e0a03 */
[----:B------:R-:W-:Y:S02]  /*5070*/  @!P1 IMAD.IADD R2, R3, 0x1, -R2 ;  /* 0x0000000103029824 */ /* 0x000fe400078e0a02 */
[----:B------:R-:W-:Y:S02]  /*5080*/  @!P1 IMAD R31, R0, R9, R31 ;  /* 0x00000009001f9224 */ /* 0x000fe400078e021f */
[----:B------:R-:W-:Y:S01]  /*5090*/  @!P1 IMAD R29, R2, R10, R29 ;  /* 0x0000000a021d9224 */ /* 0x000fe200078e021d */
[----:B------:R-:W-:Y:S06]  /*50a0*/  @!P0 BRA `(.L_x_84) ;  /* 0x00000000007c8947 */ /* 0x000fec0003800000 */
[----:B------:R-:W1:Y:S01]  /*50b0*/  LDCU.64 UR8, c[0x4][0x80] ;  /* 0x01001000ff0877ac */ /* 0x000e620008000a00 */
[----:B------:R-:W-:Y:S01]  /*50c0*/  MOV R2, 0x0 ;  /* 0x0000000000027802 */ /* 0x000fe20000000f00 */
[----:B------:R-:W-:Y:S02]  /*50d0*/  HFMA2 R12, -RZ, RZ, 0, 5.9604644775390625e-08 ;  /* 0x00000001ff0c7431 */ /* 0x000fe400000001ff */
[----:B------:R-:W-:Y:S01]  /*50e0*/  IMAD.MOV.U32 R8, RZ, RZ, 0x70 ;  /* 0x00000070ff087424 */ /* 0x000fe200078e00ff */
[----:B------:R2:W3:Y:S01]  /*50f0*/  LDC.64 R14, c[0x4][R2] ;  /* 0x01000000020e7b82 */ /* 0x0004e20000000a00 */
[----:B------:R-:W4:Y:S01]  /*5100*/  LDCU.64 UR6, c[0x4][0x88] ;  /* 0x01001100ff0677ac */ /* 0x000f220008000a00 */
[----:B------:R-:W-:Y:S01]  /*5110*/  IMAD.MOV.U32 R13, RZ, RZ, RZ ;  /* 0x000000ffff0d7224 */ /* 0x000fe200078e00ff */
[----:B------:R-:W2:Y:S01]  /*5120*/  LDCU.64 UR4, c[0x4][0x8] ;  /* 0x01000100ff0477ac */ /* 0x000ea20008000a00 */
[----:B-1----:R-:W-:Y:S01]  /*5130*/  MOV R5, UR9 ;  /* 0x0000000900057c02 */ /* 0x002fe20008000f00 */
[----:B------:R-:W-:Y:S01]  /*5140*/  IMAD.U32 R4, RZ, RZ, UR8 ;  /* 0x00000008ff047e24 */ /* 0x000fe2000f8e00ff */
[----:B----4-:R-:W-:Y:S01]  /*5150*/  MOV R7, UR7 ;  /* 0x0000000700077c02 */ /* 0x010fe20008000f00 */
[----:B------:R-:W-:Y:S01]  /*5160*/  IMAD.U32 R6, RZ, RZ, UR6 ;  /* 0x00000006ff067e24 */ /* 0x000fe2000f8e00ff */
[----:B--2---:R-:W-:Y:S01]  /*5170*/  MOV R11, UR5 ;  /* 0x00000005000b7c02 */ /* 0x004fe20008000f00 */
[----:B------:R-:W-:Y:S02]  /*5180*/  IMAD.U32 R10, RZ, RZ, UR4 ;  /* 0x00000004ff0a7e24 */ /* 0x000fe4000f8e00ff */
[----:B------:R-:W-:Y:S07]  /*5190*/  LEPC R20, `(.L_x_85) ;  /* 0x000000001014794e */ /* 0x000fee0000000000 */
[----:B---3-5:R-:W-:Y:S05]  /*51a0*/  CALL.ABS.NOINC R14 ;  /* 0x000000000e007343 */ /* 0x028fea0003c00000 */
.L_x_85:
[----:B------:R-:W1:Y:S01]  /*51b0*/  LDCU.64 UR8, c[0x4][0x80] ;  /* 0x01001000ff0877ac */ /* 0x000e620008000a00 */
[----:B------:R-:W2:Y:S01]  /*51c0*/  LDC.64 R2, c[0x4][R2] ;  /* 0x0100000002027b82 */ /* 0x000ea20000000a00 */
[----:B------:R-:W-:Y:S02]  /*51d0*/  HFMA2 R12, -RZ, RZ, 0, 5.9604644775390625e-08 ;  /* 0x00000001ff0c7431 */ /* 0x000fe400000001ff */
[----:B------:R-:W-:Y:S02]  /*51e0*/  IMAD.MOV.U32 R8, RZ, RZ, 0x70 ;  /* 0x00000070ff087424 */ /* 0x000fe400078e00ff */
[----:B------:R-:W-:Y:S01]  /*51f0*/  IMAD.MOV.U32 R13, RZ, RZ, RZ ;  /* 0x000000ffff0d7224 */ /* 0x000fe200078e00ff */
[----:B------:R-:W3:Y:S01]  /*5200*/  LDCU.64 UR6, c[0x4][0x88] ;  /* 0x01001100ff0677ac */ /* 0x000ee20008000a00 */
[----:B------:R-:W4:Y:S01]  /*5210*/  LDCU.64 UR4, c[0x4][0x8] ;  /* 0x01000100ff0477ac */ /* 0x000f220008000a00 */
[----:B-1----:R-:W-:Y:S02]  /*5220*/  MOV R4, UR8 ;  /* 0x0000000800047c02 */ /* 0x002fe40008000f00 */
[----:B------:R-:W-:Y:S02]  /*5230*/  MOV R5, UR9 ;  /* 0x0000000900057c02 */ /* 0x000fe40008000f00 */
[----:B---3--:R-:W-:Y:S01]  /*5240*/  MOV R7, UR7 ;  /* 0x0000000700077c02 */ /* 0x008fe20008000f00 */
[----:B------:R-:W-:Y:S01]  /*5250*/  IMAD.U32 R6, RZ, RZ, UR6 ;  /* 0x00000006ff067e24 */ /* 0x000fe2000f8e00ff */
[----:B----4-:R-:W-:Y:S01]  /*5260*/  MOV R11, UR5 ;  /* 0x00000005000b7c02 */ /* 0x010fe20008000f00 */
[----:B------:R-:W-:Y:S02]  /*5270*/  IMAD.U32 R10, RZ, RZ, UR4 ;  /* 0x00000004ff0a7e24 */ /* 0x000fe4000f8e00ff */
[----:B------:R-:W-:Y:S07]  /*5280*/  LEPC R20, `(.L_x_84) ;  /* 0x000000001014794e */ /* 0x000fee0000000000 */
[----:B--2---:R-:W-:Y:S05]  /*5290*/  CALL.ABS.NOINC R2 ;  /* 0x0000000002007343 */ /* 0x004fea0003c00000 */
.L_x_84:
[----:B------:R-:W-:Y:S05]  /*52a0*/  BSYNC.RECONVERGENT B6 ;  /* 0x0000000000067941 */ /* 0x000fea0003800200 */
.L_x_83:
[----:B------:R-:W-:Y:S01]  /*52b0*/  ISETP.NE.U32.AND P4, PT, R62, RZ, PT ;  /* 0x000000ff3e00720c */ /* 0x000fe20003f85070 */
[----:B------:R-:W-:Y:S01]  /*52c0*/  UISETP.NE.AND UP2, UPT, UR50, URZ, UPT ;  /* 0x000000ff3200728c */ /* 0x000fe2000bf45270 */
[----:B------:R-:W-:Y:S01]  /*52d0*/  ISETP.NE.U32.AND P2, PT, RZ, UR38, PT ;  /* 0x00000026ff007c0c */ /* 0x000fe2000bf45070 */
[----:B------:R-:W-:Y:S01]  /*52e0*/  UISETP.NE.U32.AND UP1, UPT, UR44, URZ, UPT ;  /* 0x000000ff2c00728c */ /* 0x000fe2000bf25070 */
[----:B------:R-:W-:Y:S01]  /*52f0*/  ISETP.NE.AND.EX P4, PT, R63, RZ, PT, P4 ;  /* 0x000000ff3f00720c */ /* 0x000fe20003f85340 */
[----:B------:R-:W-:Y:S01]  /*5300*/  UPLOP3.LUT UP0, UPT, UPT, UPT, UPT, 0x40, 0x4 ;  /* 0x000000000004789c */ /* 0x000fe20003f0e870 */
[----:B------:R-:W-:Y:S01]  /*5310*/  ISETP.NE.AND.EX P2, PT, RZ, UR39, PT, P2 ;  /* 0x00000027ff007c0c */ /* 0x000fe2000bf45320 */
[----:B------:R-:W-:Y:S01]  /*5320*/  UISETP.NE.AND.EX UP1, UPT, UR45, URZ, UPT, UP1 ;  /* 0x000000ff2d00728c */ /* 0x000fe2000bf25310 */
[----:B------:R-:W-:Y:S04]  /*5330*/  PLOP3.LUT P1, PT, PT, PT, UP2, 0x80, 0x8 ;  /* 0x000000000008781c */ /* 0x000fe80003f2f028 */
[----:B------:R-:W-:Y:S06]  /*5340*/  @UP2 UPLOP3.LUT UP0, UPT, UPT, UPT, UP1, 0x80, 0x8 ;  /* 0x000000000008289c */ /* 0x000fec0003f0f010 */
[----:B------:R-:W-:Y:S01]  /*5350*/  PLOP3.LUT P0, PT, PT, PT, UP0, 0x80, 0x8 ;  /* 0x000000000008781c */ /* 0x000fe20003f0f008 */
[----:B------:R-:W-:Y:S01]  /*5360*/  @!UPT UIADD3 URZ, UPT, UPT, URZ, URZ, URZ ;  /* 0x000000fffffff290 */ /* 0x000fe2000fffe0ff */
[----:B------:R-:W-:Y:S11]  /*5370*/  BRA.U !UP1, `(.L_x_86) ;  /* 0x0000000109387547 */ /* 0x000ff6000b800000 */
[----:B------:R-:W-:Y:S01]  /*5380*/  UISETP.NE.U32.AND UP0, UPT, UR38, URZ, UPT ;  /* 0x000000ff2600728c */ /* 0x000fe2000bf05070 */
[----:B------:R-:W-:Y:S02]  /*5390*/  HFMA2 R0, -RZ, RZ, 0, 5.9604644775390625e-08 ;  /* 0x00000001ff007431 */ /* 0x000fe400000001ff */
[----:B------:R-:W-:Y:S01]  /*53a0*/  IMAD.MOV.U32 R67, RZ, RZ, 0x1 ;  /* 0x00000001ff437424 */ /* 0x000fe200078e00ff */
[----:B------:R-:W-:Y:S06]  /*53b0*/  UISETP.NE.AND.EX UP0, UPT, UR39, URZ, UPT, UP0 ;  /* 0x000000ff2700728c */ /* 0x000fec000bf05300 */
[----:B------:R-:W-:Y:S05]  /*53c0*/  PLOP3.LUT P3, PT, PT, PT, UP0, 0x80, 0x8 ;  /* 0x000000000008781c */ /* 0x000fea0003f6f008 */
[----:B------:R-:W1:Y:S01]  /*53d0*/  @UP0 LDCU.64 UR6, c[0x0][0x888] ;  /* 0x00011100ff0607ac */ /* 0x000e620008000a00 */
[----:B------:R-:W-:Y:S07]  /*53e0*/  @UP0 UIMAD UR4, UR36, UR44, URZ ;  /* 0x0000002c240402a4 */ /* 0x000fee000f8e02ff */
[----:B------:R-:W-:Y:S01]  /*53f0*/  @!P3 PRMT R67, R0, 0x7610, R67 ;  /* 0x000076100043b816 */ /* 0x000fe20000000043 */
[----:B-1----:R-:W-:Y:S03]  /*5400*/  @UP0 UIMAD.WIDE UR6, UR4, 0x4, UR6 ;  /* 0x00000004040608a5 */ /* 0x002fe6000f8e0206 */
[----:B------:R-:W1:Y:S03]  /*5410*/  @!UP0 LDCU UR4, c[0x0][0x880] ;  /* 0x00011000ff0487ac */ /* 0x000e660008000800 */
[----:B------:R-:W-:Y:S01]  /*5420*/  IMAD.U32 R2, RZ, RZ, UR6 ;  /* 0x00000006ff027e24 */ /* 0x000fe2000f8e00ff */
[----:B------:R-:W-:Y:S05]  /*5430*/  MOV R3, UR7 ;  /* 0x0000000700037c02 */ /* 0x000fea0008000f00 */
[----:B-----5:R2:W5:Y:S02]  /*5440*/  @P3 LDG.E R35, desc[UR46][R2.64] ;  /* 0x0000002e02233981 */ /* 0x020564000c1e1900 */
[----:B-12---:R-:W-:Y:S02]  /*5450*/  @!P3 IMAD.U32 R35, RZ, RZ, UR4 ;  /* 0x00000004ff23be24 */ /* 0x006fe4000f8e00ff */
.L_x_86:
[----:B------:R-:W-:Y:S05]  /*5460*/  @!P4 BRA `(.L_x_87) ;  /* 0x000000000020c947 */ /* 0x000fea0003800000 */
[----:B------:R-:W-:Y:S04]  /*5470*/  ISETP.NE.U32.AND P3, PT, R60, RZ, PT ;  /* 0x000000ff3c00720c */ /* 0x000fe80003f65070 */
[----:B------:R-:W-:Y:S11]  /*5480*/  ISETP.NE.AND.EX P3, PT, R61, RZ, PT, P3 ;  /* 0x000000ff3d00720c */ /* 0x000ff60003f65330 */
[----:B------:R-:W-:Y:S02]  /*5490*/  @!UPT UIADD3 URZ, UPT, UPT, URZ, URZ, URZ ;  /* 0x000000fffffff290 */ /* 0x000fe4000fffe0ff */
[----:B------:R-:W1:Y:S01]  /*54a0*/  @P3 LDC.64 R2, c[0x0][0x8a8] ;  /* 0x00022a00ff023b82 */ /* 0x000e620000000a00 */
[----:B------:R-:W-:Y:S04]  /*54b0*/  @P3 IMAD R0, R62, UR36, RZ ;  /* 0x000000243e003c24 */ /* 0x000fe8000f8e02ff */
[----:B-1----:R-:W-:Y:S05]  /*54c0*/  @P3 IMAD.WIDE R2, R0, 0x4, R2 ;  /* 0x0000000400023825 */ /* 0x002fea00078e0202 */
[----:B-----5:R1:W5:Y:S02]  /*54d0*/  @P3 LDG.E R32, desc[UR46][R2.64] ;  /* 0x0000002e02203981 */ /* 0x020364000c1e1900 */
[----:B-1----:R-:W2:Y:S02]  /*54e0*/  @!P3 LDC R32, c[0x0][0x8a0] ;  /* 0x00022800ff20bb82 */ /* 0x002ea40000000800 */
.L_x_87:
[----:B-----5:R-:W-:Y:S01]  /*54f0*/  FSETP.NEU.AND P3, PT, R35, RZ, PT ;  /* 0x000000ff2300720b */ /* 0x020fe20003f6d000 */
[----:B------:R-:W-:Y:S01]  /*5500*/  BSSY B1, `(.L_x_88) ;  /* 0x0000039000017945 */ /* 0x000fe20003800000 */
[----:B------:R-:W-:Y:S01]  /*5510*/  SEL R5, RZ, 0xffffffff, P2 ;  /* 0xffffffffff057807 */ /* 0x000fe20001000000 */
[----:B------:R-:W-:Y:S01]  /*5520*/  IMAD.MOV.U32 R89, RZ, RZ, 0x1 ;  /* 0x00000001ff597424 */ /* 0x000fe200078e00ff */
[----:B------:R-:W-:Y:S01]  /*5530*/  @P1 LOP3.LUT P2, RZ, R67, 0xff, RZ, 0xc0, !PT ;  /* 0x000000ff43ff1812 */ /* 0x000fe2000784c0ff */
[C---:B------:R-:W-:Y:S01]  /*5540*/  IMAD R34, R30.reuse, 0x40, R33 ;  /* 0x000000401e227824 */ /* 0x040fe200078e0221 */
[----:B------:R-:W-:Y:S01]  /*5550*/  @P1 SEL R0, RZ, 0xffffffff, P3 ;  /* 0xffffffffff001807 */ /* 0x000fe20001800000 */
[----:B------:R-:W-:Y:S01]  /*5560*/  IMAD R86, R81, -0x10, R79 ;  /* 0xfffffff051567824 */ /* 0x000fe200078e024f */
[----:B------:R-:W-:Y:S01]  /*5570*/  LOP3.LUT R77, R77, 0x1, RZ, 0x3c, !PT ;  /* 0x000000014d4d7812 */ /* 0x000fe200078e3cff */
[----:B------:R-:W-:Y:S01]  /*5580*/  IMAD.MOV.U32 R43, RZ, RZ, RZ ;  /* 0x000000ffff2b7224 */ /* 0x000fe200078e00ff */
[----:B------:R-:W-:Y:S02]  /*5590*/  @P0 SEL R0, R5, R0, !P2 ;  /* 0x0000000005000207 */ /* 0x000fe40005000000 */
[----:B------:R-:W-:Y:S02]  /*55a0*/  CS2R R46, SRZ ;  /* 0x00000000002e7805 */ /* 0x000fe4000001ff00 */
[----:B------:R-:W-:Y:S02]  /*55b0*/  LEA R88, R30, UR48, 0x3 ;  /* 0x000000301e587c11 */ /* 0x000fe4000f8e18ff */
[----:B------:R-:W-:Y:S02]  /*55c0*/  CS2R R44, SRZ ;  /* 0x00000000002c7805 */ /* 0x000fe4000001ff00 */
[----:B------:R-:W-:Y:S02]  /*55d0*/  @P1 LOP3.LUT R0, R0, 0x1, RZ, 0xc0, !PT ;  /* 0x0000000100001812 */ /* 0x000fe400078ec0ff */
[----:B------:R-:W-:Y:S02]  /*55e0*/  CS2R R50, SRZ ;  /* 0x0000000000327805 */ /* 0x000fe4000001ff00 */
[----:B------:R-:W-:Y:S02]  /*55f0*/  SHF.L.U32 R3, R76, 0x1f, RZ ;  /* 0x0000001f4c037819 */ /* 0x000fe400000006ff */
[----:B------:R-:W-:Y:S02]  /*5600*/  CS2R R48, SRZ ;  /* 0x0000000000307805 */ /* 0x000fe4000001ff00 */
[----:B------:R-:W-:Y:S02]  /*5610*/  ISETP.NE.U32.OR P5, PT, R0, 0x1, !P1 ;  /* 0x000000010000780c */ /* 0x000fe40004fa5470 */
[----:B------:R-:W-:Y:S02]  /*5620*/  CS2R R54, SRZ ;  /* 0x0000000000367805 */ /* 0x000fe4000001ff00 */
[----:B------:R-:W-:Y:S02]  /*5630*/  PLOP3.LUT P2, PT, PT, PT, UP1, 0x80, 0x8 ;  /* 0x000000000008781c */ /* 0x000fe40003f4f018 */
[----:B------:R-:W-:Y:S02]  /*5640*/  CS2R R52, SRZ ;  /* 0x0000000000347805 */ /* 0x000fe4000001ff00 */
[----:B------:R-:W-:Y:S02]  /*5650*/  LOP3.LUT P4, R84, R67, 0xff, RZ, 0xc0, !PT ;  /* 0x000000ff43547812 */ /* 0x000fe4000788c0ff */
[----:B------:R-:W-:Y:S02]  /*5660*/  CS2R R58, SRZ ;  /* 0x00000000003a7805 */ /* 0x000fe4000001ff00 */
[----:B------:R-:W-:Y:S02]  /*5670*/  SEL R0, RZ, 0xffffffff, P3 ;  /* 0xffffffffff007807 */ /* 0x000fe40001800000 */
[----:B------:R-:W-:Y:S02]  /*5680*/  CS2R R56, SRZ ;  /* 0x0000000000387805 */ /* 0x000fe4000001ff00 */
[----:B------:R-:W-:Y:S02]  /*5690*/  P2R R87, PR, RZ, 0x20 ;  /* 0x00000020ff577803 */ /* 0x000fe40000000000 */
[----:B------:R-:W-:Y:S02]  /*56a0*/  @P5 SHF.L.U32 R2, R77, 0x1f, RZ ;  /* 0x0000001f4d025819 */ /* 0x000fe400000006ff */
[----:B------:R-:W-:Y:S02]  /*56b0*/  @P2 SEL R0, R5, R0, !P4 ;  /* 0x0000000005002207 */ /* 0x000fe40006000000 */
[----:B------:R-:W1:Y:S02]  /*56c0*/  @P5 SYNCS.PHASECHK.TRANS64.TRYWAIT P1, [UR48+0x20], R2 ;  /* 0x00002002ff0055a7 */ /* 0x000e640008021130 */
[----:B------:R-:W-:Y:S04]  /*56d0*/  LOP3.LUT R0, R0, 0x1, RZ, 0xc0, !PT ;  /* 0x0000000100007812 */ /* 0x000fe800078ec0ff */
[----:B------:R-:W-:Y:S04]  /*56e0*/  ISETP.NE.U32.AND P2, PT, R0, 0x1, PT ;  /* 0x000000010000780c */ /* 0x000fe80003f45070 */
[----:B------:R-:W-:Y:S01]  /*56f0*/  P2R R90, PR, RZ, 0x4 ;  /* 0x00000004ff5a7803 */ /* 0x000fe20000000000 */
[----:B------:R3:W4:Y:S01]  /*5700*/  SYNCS.PHASECHK.TRANS64.TRYWAIT P0, [R88+URZ+0x90], R3 ;  /* 0x00009003580075a7 */ /* 0x00072200080011ff */
[----:B-1----:R-:W-:Y:S01]  /*5710*/  @P5 SEL R89, RZ, 0x1, !P1 ;  /* 0x00000001ff595807 */ /* 0x002fe20004800000 */
[----:B---3--:R-:W-:Y:S06]  /*5720*/  @!P5 BRA `(.L_x_89) ;  /* 0x000000000058d947 */ /* 0x008fec0003800000 */
[----:B------:R-:W-:Y:S01]  /*5730*/  IMAD.MOV.U32 R47, RZ, RZ, RZ ;  /* 0x000000ffff2f7224 */ /* 0x000fe200078e00ff */
[----:B------:R-:W-:Y:S01]  /*5740*/  ISETP.NE.AND P1, PT, R89, RZ, PT ;  /* 0x000000ff5900720c */ /* 0x000fe20003f25270 */
[----:B------:R-:W-:Y:S01]  /*5750*/  BSSY B0, `(.L_x_90) ;  /* 0x000000c000007945 */ /* 0x000fe20003800000 */
[----:B------:R-:W-:Y:S02]  /*5760*/  CS2R R58, SRZ ;  /* 0x00000000003a7805 */ /* 0x000fe4000001ff00 */
[----:B------:R-:W-:Y:S02]  /*5770*/  CS2R R56, SRZ ;  /* 0x0000000000387805 */ /* 0x000fe4000001ff00 */
[----:B------:R-:W-:Y:S02]  /*5780*/  CS2R R54, SRZ ;  /* 0x0000000000367805 */ /* 0x000fe4000001ff00 */
[----:B------:R-:W-:Y:S02]  /*5790*/  CS2R R52, SRZ ;  /* 0x0000000000347805 */ /* 0x000fe4000001ff00 */
[----:B------:R-:W-:Y:S02]  /*57a0*/  CS2R R50, SRZ ;  /* 0x0000000000327805 */ /* 0x000fe4000001ff00 */
[----:B------:R-:W-:Y:S02]  /*57b0*/  CS2R R48, SRZ ;  /* 0x0000000000307805 */ /* 0x000fe4000001ff00 */
[----:B------:R-:W-:Y:S01]  /*57c0*/  CS2R R44, SRZ ;  /* 0x00000000002c7805 */ /* 0x000fe2000001ff00 */
[----:B------:R-:W-:Y:S06]  /*57d0*/  @P1 BRA `(.L_x_91) ;  /* 0x00000000000c1947 */ /* 0x000fec0003800000 */
[----:B------:R-:W-:Y:S04]  /*57e0*/  SHF.L.U32 R5, R77, 0x1f, RZ ;  /* 0x0000001f4d057819 */ /* 0x000fe800000006ff */
[----:B------:R-:W1:Y:S02]  /*57f0*/  SYNCS.PHASECHK.TRANS64.TRYWAIT P1, [UR48+0x20], R5 ;  /* 0x00002005ff0075a7 */ /* 0x000e640008021130 */
[----:B-1----:R-:W-:Y:S05]  /*5800*/  @!P1 BRA `(.L_x_92) ;  /* 0x0000003000349947 */ /* 0x002fea0003800000 */
.L_x_91:
[----:B------:R-:W-:Y:S05]  /*5810*/  BSYNC B0 ;  /* 0x0000000000007941 */ /* 0x000fea0003800000 */
.L_x_90:
[----:B------:R-:W-:Y:S01]  /*5820*/  ISETP.NE.AND P1, PT, R90, RZ, PT ;  /* 0x000000ff5a00720c */ /* 0x000fe20003f25270 */
[----:B------:R-:W-:Y:S11]  /*5830*/  HFMA2 R43, -RZ, RZ, 0, 5.9604644775390625e-08 ;  /* 0x00000001ff2b7431 */ /* 0x000ff600000001ff */
[----:B------:R-:W-:Y:S01]  /*5840*/  @!UPT UIADD3 URZ, UPT, UPT, URZ, URZ, URZ ;  /* 0x000000fffffff290 */ /* 0x000fe2000fffe0ff */
[----:B------:R3:W1:Y:S04]  /*5850*/  @P1 LDS.128 R56, [R80] ;  /* 0x0000000050381984 */ /* 0x0006680000000c00 */
[----:B------:R3:W1:Y:S04]  /*5860*/  @P1 LDS.128 R52, [R79+0x10] ;  /* 0x000010004f341984 */ /* 0x0006680000000c00 */
[----:B------:R3:W1:Y:S04]  /*5870*/  @P1 LDS.128 R48, [R78+0x20] ;  /* 0x000020004e301984 */ /* 0x0006680000000c00 */
[----:B------:R3:W1:Y:S02]  /*5880*/  @P1 LDS.128 R44, [R86+0x30] ;  /* 0x00003000562c1984 */ /* 0x0006640000000c00 */
.L_x_89:
[----:B------:R-:W-:Y:S05]  /*5890*/  BSYNC B1 ;  /* 0x0000000000017941 */ /* 0x000fea0003800000 */
.L_x_88:
[----:B-1----:R-:W-:Y:S04]  /*58a0*/  SHF.R.U32.HI R5, RZ, 0x15, R34 ;  /* 0x00000015ff057819 */ /* 0x002fe80000011622 */
[----:B------:R-:W-:Y:S01]  /*58b0*/  LOP3.LUT P1, RZ, R5, 0x3, R72, 0x48, !PT ;  /* 0x0000000305ff7812 */ /* 0x000fe20007824848 */
[----:B------:R-:W-:Y:S01]  /*58c0*/  @!UPT UIADD3 URZ, UPT, UPT, URZ, URZ, URZ ;  /* 0x000000fffffff290 */ /* 0x000fe2000fffe0ff */
[----:B----4-:R-:W-:Y:S11]  /*58d0*/  @P0 BRA `(.L_x_93) ;  /* 0x0000000000080947 */ /* 0x010ff60003800000 */
[----:B------:R-:W1:Y:S02]  /*58e0*/  SYNCS.PHASECHK.TRANS64.TRYWAIT P0, [R88+URZ+0x90], R3 ;  /* 0x00009003580075a7 */ /* 0x000e6400080011ff */
[----:B-1----:R-:W-:Y:S05]  /*58f0*/  @!P0 BRA `(.L_x_94) ;  /* 0x0000003000108947 */ /* 0x002fea0003800000 */
.L_x_93:
[----:B------:R-:W-:Y:S05]  /*5900*/  @!P1 BRA `(.L_x_95) ;  /* 0x0000000000409947 */ /* 0x000fea0003800000 */
[----:B------:R-:W4:Y:S01]  /*5910*/  LDCU.64 UR8, c[0x4][0x70] ;  /* 0x01000e00ff0877ac */ /* 0x000f220008000a00 */
[----:B-1----:R-:W-:Y:S01]  /*5920*/  MOV R3, 0x0 ;  /* 0x0000000000037802 */ /* 0x002fe20000000f00 */
[----:B------:R-:W-:Y:S02]  /*5930*/  HFMA2 R12, -RZ, RZ, 0, 5.9604644775390625e-08 ;  /* 0x00000001ff0c7431 */ /* 0x000fe400000001ff */
[----:B------:R-:W-:Y:S02]  /*5940*/  IMAD.MOV.U32 R8, RZ, RZ, 0x192 ;  /* 0x00000192ff087424 */ /* 0x000fe400078e00ff */
[----:B------:R-:W-:Y:S01]  /*5950*/  IMAD.MOV.U32 R13, RZ, RZ, RZ ;  /* 0x000000ffff0d7224 */ /* 0x000fe200078e00ff */
[----:B------:R-:W1:Y:S01]  /*5960*/  LDCU.64 UR6, c[0x4][0x78] ;  /* 0x01000f00ff0677ac */ /* 0x000e620008000a00 */
[----:B------:R-:W2:Y:S01]  /*5970*/  LDC.64 R2, c[0x4][R3] ;  /* 0x0100000003027b82 */ /* 0x000ea20000000a00 */
[----:B------:R-:W5:Y:S01]  /*5980*/  LDCU.64 UR4, c[0x4][0x10] ;  /* 0x01000200ff0477ac */ /* 0x000f620008000a00 */
[----:B----4-:R-:W-:Y:S01]  /*5990*/  MOV R5, UR9 ;  /* 0x0000000900057c02 */ /* 0x010fe20008000f00 */
[----:B------:R-:W-:Y:S01]  /*59a0*/  IMAD.U32 R4, RZ, RZ, UR8 ;  /* 0x00000008ff047e24 */ /* 0x000fe2000f8e00ff */
[----:B-1----:R-:W-:Y:S01]  /*59b0*/  MOV R7, UR7 ;  /* 0x0000000700077c02 */ /* 0x002fe20008000f00 */
[----:B------:R-:W-:Y:S01]  /*59c0*/  IMAD.U32 R6, RZ, RZ, UR6 ;  /* 0x00000006ff067e24 */ /* 0x000fe2000f8e00ff */
[----:B-----5:R-:W-:Y:S01]  /*59d0*/  MOV R11, UR5 ;  /* 0x00000005000b7c02 */ /* 0x020fe20008000f00 */
[----:B------:R-:W-:Y:S02]  /*59e0*/  IMAD.U32 R10, RZ, RZ, UR4 ;  /* 0x00000004ff0a7e24 */ /* 0x000fe4000f8e00ff */
[----:B------:R-:W-:Y:S07]  /*59f0*/  LEPC R20, `(.L_x_95) ;  /* 0x000000001014794e */ /* 0x000fee0000000000 */
[----:B--23--:R-:W-:Y:S05]  /*5a00*/  CALL.ABS.NOINC R2 ;  /* 0x0000000002007343 */ /* 0x00cfea0003c00000 */
.L_x_95:
[----:B------:R-:W-:Y:S01]  /*5a10*/  LOP3.LUT R20, R56, 0xffffe000, RZ, 0xc0, !PT ;  /* 0xffffe00038147812 */ /* 0x000fe200078ec0ff */
[----:B------:R-:W-:Y:S05]  /*5a20*/  WARPSYNC.ALL ;  /* 0x0000000000007948 */ /* 0x000fea0003800000 */
[----:B------:R-:W-:Y:S01]  /*5a30*/  R2UR UR4, R34 ;  /* 0x00000000220472ca */ /* 0x000fe200000e0000 */
[----:B------:R-:W-:Y:S01]  /*5a40*/  BSSY.RECONVERGENT B0, `(.L_x_96) ;  /* 0x0000058000007945 */ /* 0x000fe20003800200 */
[----:B------:R-:W-:Y:S02]  /*5a50*/  LOP3.LUT R21, R57, 0xffffe000, RZ, 0xc0, !PT ;  /* 0xffffe00039157812 */ /* 0x000fe400078ec0ff */
[----:B------:R-:W-:Y:S02]  /*5a60*/  LOP3.LUT R40, R58, 0xffffe000, RZ, 0xc0, !PT ;  /* 0xffffe0003a287812 */ /* 0x000fe400078ec0ff */
[----:B------:R-:W-:Y:S02]  /*5a70*/  LOP3.LUT R41, R52, 0xffffe000, RZ, 0xc0, !PT ;  /* 0xffffe00034297812 */ /* 0x000fe400078ec0ff */
[----:B------:R-:W-:Y:S05]  /*5a80*/  ISETP.NE.AND P0, PT, R82, RZ, PT ;  /* 0x000000ff5200720c */ /* 0x000fea0003f05270 */
[----:B------:R-:W2:Y:S02]  /*5a90*/  LDTM.x16 R4, tmem[UR4] ;  /* 0x00000004000479ee */ /* 0x000ea40008240000 */
[C---:B--2---:R-:W-:Y:S01]  /*5aa0*/  FMUL R0, R32.reuse, R4 ;  /* 0x0000000420007220 */ /* 0x044fe20000400000 */
[C---:B------:R-:W-:Y:S01]  /*5ab0*/  FMUL R2, R32.reuse, R5 ;  /* 0x0000000520027220 */ /* 0x040fe20000400000 */
[C---:B-1----:R-:W-:Y:S01]  /*5ac0*/  FMUL R3, R32.reuse, R6 ;  /* 0x0000000620037220 */ /* 0x042fe20000400000 */
[----:B------:R-:W-:Y:S01]  /*5ad0*/  FMUL R7, R32, R7 ;  /* 0x0000000720077220 */ /* 0x000fe20000400000 */
[----:B------:R-:W-:Y:S01]  /*5ae0*/  FFMA R36, R35, R20, R0 ;  /* 0x0000001423247223 */ /* 0x000fe20000000000 */
[----:B------:R-:W-:Y:S01]  /*5af0*/  LOP3.LUT R20, R59, 0xffffe000, RZ, 0xc0, !PT ;  /* 0xffffe0003b147812 */ /* 0x000fe200078ec0ff */
[C---:B------:R-:W-:Y:S01]  /*5b00*/  FFMA R37, R35.reuse, R21, R2 ;  /* 0x0000001523257223 */ /* 0x040fe20000000002 */
[----:B------:R-:W-:Y:S01]  /*5b10*/  LOP3.LUT R21, R54, 0xffffe000, RZ, 0xc0, !PT ;  /* 0xffffe00036157812 */ /* 0x000fe200078ec0ff */
[----:B------:R-:W-:Y:S01]  /*5b20*/  FFMA R38, R35, R40, R3 ;  /* 0x0000002823267223 */ /* 0x000fe20000000003 */
[----:B------:R-:W-:Y:S01]  /*5b30*/  LOP3.LUT R40, R53, 0xffffe000, RZ, 0xc0, !PT ;  /* 0xffffe00035287812 */ /* 0x000fe200078ec0ff */
[----:B------:R-:W-:Y:S01]  /*5b40*/  FFMA R39, R35, R20, R7 ;  /* 0x0000001423277223 */ /* 0x000fe20000000007 */
[----:B------:R-:W-:Y:S01]  /*5b50*/  LOP3.LUT R20, R55, 0xffffe000, RZ, 0xc0, !PT ;  /* 0xffffe00037147812 */ /* 0x000fe200078ec0ff */
[C---:B------:R-:W-:Y:S01]  /*5b60*/  FMUL R4, R32.reuse, R8 ;  /* 0x0000000820047220 */ /* 0x040fe20000400000 */
[----:B------:R-:W-:Y:S01]  /*5b70*/  F2FP.TF32.F32.PACK_B R36, R36 ;  /* 0x00000024ff24723e */ /* 0x000fe200024050ff */
[C---:B------:R-:W-:Y:S01]  /*5b80*/  FMUL R5, R32.reuse, R9 ;  /* 0x0000000920057220 */ /* 0x040fe20000400000 */
[----:B------:R-:W-:Y:S01]  /*5b90*/  F2FP.TF32.F32.PACK_B R37, R37 ;  /* 0x00000025ff25723e */ /* 0x000fe200024050ff */
[C---:B------:R-:W-:Y:S01]  /*5ba0*/  FMUL R6, R32.reuse, R10 ;  /* 0x0000000a20067220 */ /* 0x040fe20000400000 */
[----:B------:R-:W-:Y:S01]  /*5bb0*/  FMUL R11, R32, R11 ;  /* 0x0000000b200b7220 */ /* 0x000fe20000400000 */
[----:B------:R-:W-:Y:S01]  /*5bc0*/  F2FP.TF32.F32.PACK_B R38, R38 ;  /* 0x00000026ff26723e */ /* 0x000fe200024050ff */
[C---:B------:R-:W-:Y:S01]  /*5bd0*/  FFMA R4, R35.reuse, R41, R4 ;  /* 0x0000002923047223 */ /* 0x040fe20000000004 */
[----:B------:R-:W-:Y:S01]  /*5be0*/  F2FP.TF32.F32.PACK_B R39, R39 ;  /* 0x00000027ff27723e */ /* 0x000fe200024050ff */
[C---:B------:R-:W-:Y:S01]  /*5bf0*/  FFMA R5, R35.reuse, R40, R5 ;  /* 0x0000002823057223 */ /* 0x040fe20000000005 */
[C---:B------:R-:W-:Y:S01]  /*5c00*/  FFMA R6, R35.reuse, R21, R6 ;  /* 0x0000001523067223 */ /* 0x040fe20000000006 */
[----:B------:R-:W-:Y:S01]  /*5c10*/  FFMA R7, R35, R20, R11 ;  /* 0x0000001423077223 */ /* 0x000fe2000000000b */
[----:B------:R-:W-:Y:S01]  /*5c20*/  LOP3.LUT R41, R48, 0xffffe000, RZ, 0xc0, !PT ;  /* 0xffffe00030297812 */ /* 0x000fe200078ec0ff */
[----:B------:R1:W-:Y:S01]  /*5c30*/  STS.128 [R80], R36 ;  /* 0x0000002450007388 */ /* 0x0003e20000000c00 */
[----:B------:R-:W-:Y:S01]  /*5c40*/  LOP3.LUT R40, R49, 0xffffe000, RZ, 0xc0, !PT ;  /* 0xffffe00031287812 */ /* 0x000fe200078ec0ff */
[C---:B------:R-:W-:Y:S01]  /*5c50*/  FMUL R8, R32.reuse, R12 ;  /* 0x0000000c20087220 */ /* 0x040fe20000400000 */
[----:B------:R-:W-:Y:S01]  /*5c60*/  FMUL R9, R32, R13 ;  /* 0x0000000d20097220 */ /* 0x000fe20000400000 */
[----:B------:R-:W-:Y:S01]  /*5c70*/  LOP3.LUT R21, R50, 0xffffe000, RZ, 0xc0, !PT ;  /* 0xffffe00032157812 */ /* 0x000fe200078ec0ff */
[C---:B------:R-:W-:Y:S01]  /*5c80*/  FMUL R10, R32.reuse, R14 ;  /* 0x0000000e200a7220 */ /* 0x040fe20000400000 */
[----:B------:R-:W-:Y:S01]  /*5c90*/  LOP3.LUT R20, R51, 0xffffe000, RZ, 0xc0, !PT ;  /* 0xffffe00033147812 */ /* 0x000fe200078ec0ff */
[----:B------:R-:W-:Y:S01]  /*5ca0*/  FMUL R15, R32, R15 ;  /* 0x0000000f200f7220 */ /* 0x000fe20000400000 */
[----:B------:R-:W-:Y:S01]  /*5cb0*/  F2FP.TF32.F32.PACK_B R4, R4 ;  /* 0x00000004ff04723e */ /* 0x000fe200024050ff */
[C---:B------:R-:W-:Y:S01]  /*5cc0*/  FFMA R8, R35.reuse, R41, R8 ;  /* 0x0000002923087223 */ /* 0x040fe20000000008 */
[----:B------:R-:W-:Y:S01]  /*5cd0*/  F2FP.TF32.F32.PACK_B R5, R5 ;  /* 0x00000005ff05723e */ /* 0x000fe200024050ff */
[C---:B------:R-:W-:Y:S01]  /*5ce0*/  FFMA R9, R35.reuse, R40, R9 ;  /* 0x0000002823097223 */ /* 0x040fe20000000009 */
[----:B------:R-:W-:Y:S01]  /*5cf0*/  F2FP.TF32.F32.PACK_B R6, R6 ;  /* 0x00000006ff06723e */ /* 0x000fe200024050ff */
[C---:B------:R-:W-:Y:S01]  /*5d00*/  FFMA R10, R35.reuse, R21, R10 ;  /* 0x00000015230a7223 */ /* 0x040fe2000000000a */
[----:B------:R-:W-:Y:S01]  /*5d10*/  F2FP.TF32.F32.PACK_B R7, R7 ;  /* 0x00000007ff07723e */ /* 0x000fe200024050ff */
[----:B------:R-:W-:Y:S01]  /*5d20*/  FFMA R11, R35, R20, R15 ;  /* 0x00000014230b7223 */ /* 0x000fe2000000000f */
[----:B------:R-:W-:Y:S01]  /*5d30*/  LOP3.LUT R41, R44, 0xffffe000, RZ, 0xc0, !PT ;  /* 0xffffe0002c297812 */ /* 0x000fe200078ec0ff */
[C---:B------:R-:W-:Y:S01]  /*5d40*/  FMUL R12, R32.reuse, R16 ;  /* 0x00000010200c7220 */ /* 0x040fe20000400000 */
[----:B------:R-:W-:Y:S01]  /*5d50*/  LOP3.LUT R40, R45, 0xffffe000, RZ, 0xc0, !PT ;  /* 0xffffe0002d287812 */ /* 0x000fe200078ec0ff */
[----:B------:R1:W-:Y:S01]  /*5d60*/  STS.128 [R79+0x10], R4 ;  /* 0x000010044f007388 */ /* 0x0003e20000000c00 */
        /* <DEDUP_REMOVED lines=13> */
[----:B------:R-:W-:Y:S02]  /*5e40*/  F2FP.TF32.F32.PACK_B R12, R12 ;  /* 0x0000000cff0c723e */ /* 0x000fe400024050ff */
[----:B------:R-:W-:Y:S01]  /*5e50*/  F2FP.TF32.F32.PACK_B R13, R13 ;  /* 0x0000000dff0d723e */ /* 0x000fe200024050ff */
[----:B------:R1:W-:Y:S01]  /*5e60*/  STS.128 [R78+0x20], R8 ;  /* 0x000020084e007388 */ /* 0x0003e20000000c00 */
[----:B------:R-:W-:Y:S02]  /*5e70*/  F2FP.TF32.F32.PACK_B R14, R14 ;  /* 0x0000000eff0e723e */ /* 0x000fe400024050ff */
[----:B------:R-:W-:Y:S05]  /*5e80*/  F2FP.TF32.F32.PACK_B R15, R15 ;  /* 0x0000000fff0f723e */ /* 0x000fea00024050ff */
[----:B------:R1:W-:Y:S01]  /*5e90*/  STS.128 [R86+0x30], R12 ;  /* 0x0000300c56007388 */ /* 0x0003e20000000c00 */
[----:B------:R-:W-:Y:S01]  /*5ea0*/  @!PT LDS RZ, [RZ] ;  /* 0x00000000fffff984 */ /* 0x000fe20000000800 */
[----:B------:R-:W-:Y:S01]  /*5eb0*/  @!PT LDS RZ, [RZ] ;  /* 0x00000000fffff984 */ /* 0x000fe20000000800 */
[----:B------:R-:W-:Y:S01]  /*5ec0*/  @!PT LDS RZ, [RZ] ;  /* 0x00000000fffff984 */ /* 0x000fe20000000800 */
[----:B------:R-:W-:Y:S01]  /*5ed0*/  @!PT LDS RZ, [RZ] ;  /* 0x00000000fffff984 */ /* 0x000fe20000000800 */
[----:B------:R2:W-:Y:S07]  /*5ee0*/  MEMBAR.ALL.CTA ;  /* 0x0000000000007992 */ /* 0x0005ee0000008000 */
[----:B--2---:R-:W2:Y:S02]  /*5ef0*/  FENCE.VIEW.ASYNC.S ;  /* 0x00000000000073c6 */ /* 0x004ea40000000000 */
[----:B--2---:R-:W-:Y:S06]  /*5f00*/  BAR.SYNC.DEFER_BLOCKING 0x1, 0x80 ;  /* 0x0042000000007b1d */ /* 0x004fec0000010000 */
[----:B------:R-:W-:Y:S05]  /*5f10*/  @P0 BRA `(.L_x_97) ;  /* 0x0000000000280947 */ /* 0x000fea0003800000 */
[----:B------:R-:W-:Y:S02]  /*5f20*/  UIADD3 UR4, UPT, UPT, UR48, 0x200, URZ ;  /* 0x0000020030047890 */ /* 0x000fe4000fffe0ff */
[----:B------:R-:W-:Y:S01]  /*5f30*/  UIADD3 UR6, UP0, UPT, UR52, 0x680, URZ ;  /* 0x0000068034067890 */ /* 0x000fe2000ff1e0ff */
[----:B------:R-:W-:Y:S03]  /*5f40*/  UMOV UR43, UR36 ;  /* 0x00000024002b7c82 */ /* 0x000fe60008000000 */
[----:B------:R-:W-:Y:S01]  /*5f50*/  MOV R73, UR4 ;  /* 0x0000000400497c02 */ /* 0x000fe20008000f00 */
[----:B------:R-:W-:Y:S03]  /*5f60*/  UIADD3.X UR7, UPT, UPT, URZ, UR53, URZ, UP0, !UPT ;  /* 0x00000035ff077290 */ /* 0x000fe600087fe4ff */
[----:B------:R-:W-:Y:S11]  /*5f70*/  R2UR UR40, R73 ;  /* 0x00000000492872ca */ /* 0x000ff600000e0000 */
[----:B------:R-:W-:Y:S02]  /*5f80*/  @!UPT UIADD3 URZ, UPT, UPT, URZ, URZ, URZ ;  /* 0x000000fffffff290 */ /* 0x000fe4000fffe0ff */
[----:B------:R2:W-:Y:S01]  /*5f90*/  UTMASTG.3D [UR40], [UR6] ;  /* 0x00000028060073b5 */ /* 0x0005e20008010000 */
[----:B------:R0:W-:Y:S01]  /*5fa0*/  UTMACMDFLUSH ;  /* 0x00000000000079b7 */ /* 0x0001e20000000000 */
[----:B--2---:R-:W-:Y:S04]  /*5fb0*/  DEPBAR.LE SB0, 0x1 ;  /* 0x000080400000791a */ /* 0x004fe80000000000 */
.L_x_97:
[----:B------:R-:W-:Y:S05]  /*5fc0*/  BSYNC.RECONVERGENT B0 ;  /* 0x0000000000007941 */ /* 0x000fea0003800200 */
.L_x_96:
[----:B------:R-:W-:Y:S01]  /*5fd0*/  BAR.SYNC.DEFER_BLOCKING 0x1, 0x80 ;  /* 0x0042000000007b1d */ /* 0x000fe20000010000 */
[----:B------:R-:W-:Y:S01]  /*5fe0*/  ISETP.NE.AND P1, PT, R87, RZ, PT ;  /* 0x000000ff5700720c */ /* 0x000fe20003f25270 */
[----:B------:R-:W-:Y:S01]  /*5ff0*/  UISETP.NE.AND UP0, UPT, UR49, URZ, UPT ;  /* 0x000000ff3100728c */ /* 0x000fe2000bf05270 */
[----:B------:R-:W-:Y:S11]  /*6000*/  LEA R3, R43, UR48, 0x3 ;  /* 0x000000302b037c11 */ /* 0x000ff6000f8e18ff */
[----:B------:R-:W-:Y:S01]  /*6010*/  @P1 SHF.L.U32 R2, R77, 0x1f, RZ ;  /* 0x0000001f4d021819 */ /* 0x000fe200000006ff */
[----:B------:R-:W-:Y:S06]  /*6020*/  BRA.U !UP0, `(.L_x_98) ;  /* 0x0000000108247547 */ /* 0x000fec000b800000 */
[----:B-1----:R-:W-:Y:S01]  /*6030*/  IMAD.U32 R5, RZ, RZ, UR51 ;  /* 0x00000033ff057e24 */ /* 0x002fe2000f8e00ff */
[----:B------:R-:W-:Y:S01]  /*6040*/  MOV R0, UR37 ;  /* 0x0000002500007c02 */ /* 0x000fe20008000f00 */
[----:B------:R-:W-:Y:S03]  /*6050*/  UIADD3 UR51, UPT, UPT, UR51, 0x1, URZ ;  /* 0x0000000133337890 */ /* 0x000fe6000fffe0ff */
[----:B------:R-:W-:Y:S01]  /*6060*/  @P1 LEA R5, R5, UR48, 0x3 ;  /* 0x0000003005051c11 */ /* 0x000fe2000f8e18ff */
[----:B------:R-:W-:Y:S04]  /*6070*/  UISETP.NE.AND UP0, UPT, UR51, 0x4, UPT ;  /* 0x000000043300788c */ /* 0x000fe8000bf05270 */
[----:B------:R-:W-:Y:S01]  /*6080*/  @P1 VIADD R5, R5, 0x40 ;  /* 0x0000004005051836 */ /* 0x000fe20000000000 */
[----:B------:R-:W-:Y:S04]  /*6090*/  USEL UR51, UR51, URZ, UP0 ;  /* 0x000000ff33337287 */ /* 0x000fe80008000000 */
[----:B------:R-:W-:Y:S04]  /*60a0*/  @P1 PRMT R0, R0, 0x654, R5 ;  /* 0x0000065400001816 */ /* 0x000fe80000000005 */
[----:B------:R2:W-:Y:S04]  /*60b0*/  @P1 SYNCS.ARRIVE.TRANS64.RED.A1T0 RZ, [R0+URZ], RZ ;  /* 0x000000ff00ff19a7 */ /* 0x0005e800081004ff */
.L_x_98:
[----:B------:R-:W4:Y:S01]  /*60c0*/  @P1 SYNCS.PHASECHK.TRANS64.TRYWAIT P0, [R3+URZ+0x20], R2 ;  /* 0x00002002030015a7 */ /* 0x000f2200080011ff */
[----:B------:R-:W-:Y:S01]  /*60d0*/  BSSY B1, `(.L_x_99) ;  /* 0x0000016000017945 */ /* 0x000fe20003800000 */
[----:B----4-:R-:W-:Y:S03]  /*60e0*/  @P1 SEL R89, RZ, 0x1, !P0 ;  /* 0x00000001ff591807 */ /* 0x010fe60004000000 */
[----:B------:R-:W-:Y:S05]  /*60f0*/  @!P1 BRA `(.L_x_100) ;  /* 0x00000000004c9947 */ /* 0x000fea0003800000 */
[----:B------:R-:W-:Y:S01]  /*6100*/  ISETP.NE.AND P0, PT, R89, RZ, PT ;  /* 0x000000ff5900720c */ /* 0x000fe20003f05270 */
[----:B------:R-:W-:Y:S01]  /*6110*/  BSSY B0, `(.L_x_101) ;  /* 0x000000b000007945 */ /* 0x000fe20003800000 */
[----:B------:R-:W-:Y:S11]  /*6120*/  ISETP.NE.AND P1, PT, R90, RZ, PT ;  /* 0x000000ff5a00720c */ /* 0x000ff60003f25270 */
[----:B------:R-:W-:Y:S02]  /*6130*/  @!UPT UIADD3 URZ, UPT, UPT, URZ, URZ, URZ ;  /* 0x000000fffffff290 */ /* 0x000fe4000fffe0ff */
[C---:B-1----:R-:W-:Y:S01]  /*6140*/  @P1 IMAD R6, R43.reuse, 0x2000, R80 ;  /* 0x000020002b061824 */ /* 0x042fe200078e0250 */
[C---:B------:R-:W-:Y:S01]  /*6150*/  @P1 LEA R4, R43.reuse, R78, 0xd ;  /* 0x0000004e2b041211 */ /* 0x040fe200078e68ff */
[C---:B------:R-:W-:Y:S02]  /*6160*/  @P1 IMAD R5, R43.reuse, 0x2000, R79 ;  /* 0x000020002b051824 */ /* 0x040fe400078e024f */
[----:B------:R-:W-:Y:S01]  /*6170*/  @P1 IMAD R2, R43, 0x2000, R86 ;  /* 0x000020002b021824 */ /* 0x000fe200078e0256 */
[----:B------:R-:W-:Y:S06]  /*6180*/  @P0 BRA `(.L_x_102) ;  /* 0x00000000000c0947 */ /* 0x000fec0003800000 */
[----:B--2---:R-:W-:Y:S04]  /*6190*/  SHF.L.U32 R0, R77, 0x1f, RZ ;  /* 0x0000001f4d007819 */ /* 0x004fe800000006ff */
[----:B------:R-:W1:Y:S02]  /*61a0*/  SYNCS.PHASECHK.TRANS64.TRYWAIT P0, [R3+URZ+0x20], R0 ;  /* 0x00002000030075a7 */ /* 0x000e6400080011ff */
[----:B-1----:R-:W-:Y:S05]  /*61b0*/  @!P0 BRA `(.L_x_103) ;  /* 0x0000002400f48947 */ /* 0x002fea0003800000 */
.L_x_102:
[----:B------:R-:W-:Y:S05]  /*61c0*/  BSYNC B0 ;  /* 0x0000000000007941 */ /* 0x000fea0003800000 */
.L_x_101:
[----:B------:R-:W-:Y:S02]  /*61d0*/  ISETP.NE.AND P0, PT, R90, RZ, PT ;  /* 0x000000ff5a00720c */ /* 0x000fe40003f05270 */
[----:B------:R-:W-:Y:S11]  /*61e0*/  IADD3 R43, PT, PT, R43, 0x1, RZ ;  /* 0x000000012b2b7810 */ /* 0x000ff60007ffe0ff */
[----:B------:R4:W1:Y:S04]  /*61f0*/  @P0 LDS.128 R56, [R6] ;  /* 0x0000000006380984 */ /* 0x0008680000000c00 */
[----:B------:R4:W1:Y:S04]  /*6200*/  @P0 LDS.128 R52, [R5+0x10] ;  /* 0x0000100005340984 */ /* 0x0008680000000c00 */
[----:B------:R4:W1:Y:S04]  /*6210*/  @P0 LDS.128 R48, [R4+0x20] ;  /* 0x0000200004300984 */ /* 0x0008680000000c00 */
[----:B------:R4:W1:Y:S02]  /*6220*/  @P0 LDS.128 R44, [R2+0x30] ;  /* 0x00003000022c0984 */ /* 0x0008640000000c00 */
.L_x_100:
[----:B------:R-:W-:Y:S05]  /*6230*/  BSYNC B1 ;  /* 0x0000000000017941 */ /* 0x000fea0003800000 */
.L_x_99:
[----:B-1----:R-:W-:Y:S05]  /*6240*/  VIADD R3, R34, 0x10 ;  /* 0x0000001022037836 */ /* 0x002fea0000000000 */
[----:B------:R-:W-:Y:S04]  /*6250*/  SHF.R.U32.HI R3, RZ, 0x15, R3 ;  /* 0x00000015ff037819 */ /* 0x000fe80000011603 */
[----:B------:R-:W-:Y:S11]  /*6260*/  LOP3.LUT P0, RZ, R3, 0x3, R72, 0x48, !PT ;  /* 0x0000000303ff7812 */ /* 0x000ff60007804848 */
[----:B------:R-:W-:Y:S02]  /*6270*/  @!UPT UIADD3 URZ, UPT, UPT, URZ, URZ, URZ ;  /* 0x000000fffffff290 */ /* 0x000fe4000fffe0ff */
[----:B------:R-:W-:Y:S05]  /*6280*/  @!P0 BRA `(.L_x_104) ;  /* 0x0000000000408947 */ /* 0x000fea0003800000 */
[----:B------:R-:W1:Y:S01]  /*6290*/  LDCU.64 UR8, c[0x4][0x70] ;  /* 0x01000e00ff0877ac */ /* 0x000e620008000a00 */
[----:B------:R-:W-:Y:S01]  /*62a0*/  MOV R3, 0x0 ;  /* 0x0000000000037802 */ /* 0x000fe20000000f00 */
[----:B------:R-:W-:Y:S02]  /*62b0*/  HFMA2 R12, -RZ, RZ, 0, 5.9604644775390625e-08 ;  /* 0x00000001ff0c7431 */ /* 0x000fe400000001ff */
[----:B------:R-:W-:Y:S02]  /*62c0*/  IMAD.MOV.U32 R8, RZ, RZ, 0x192 ;  /* 0x00000192ff087424 */ /* 0x000fe400078e00ff */
[----:B------:R-:W-:Y:S01]  /*62d0*/  IMAD.MOV.U32 R13, RZ, RZ, RZ ;  /* 0x000000ffff0d7224 */ /* 0x000fe200078e00ff */
[----:B------:R-:W5:Y:S01]  /*62e0*/  LDCU.64 UR6, c[0x4][0x78] ;  /* 0x01000f00ff0677ac */ /* 0x000f620008000a00 */
[----:B----4-:R-:W4:Y:S01]  /*62f0*/  LDC.64 R2, c[0x4][R3] ;  /* 0x0100000003027b82 */ /* 0x010f220000000a00 */
[----:B------:R-:W2:Y:S01]  /*6300*/  LDCU.64 UR4, c[0x4][0x10] ;  /* 0x01000200ff0477ac */ /* 0x000ea20008000a00 */
[----:B-1----:R-:W-:Y:S01]  /*6310*/  MOV R5, UR9 ;  /* 0x0000000900057c02 */ /* 0x002fe20008000f00 */
[----:B------:R-:W-:Y:S01]  /*6320*/  IMAD.U32 R4, RZ, RZ, UR8 ;  /* 0x00000008ff047e24 */ /* 0x000fe2000f8e00ff */
[----:B-----5:R-:W-:Y:S01]  /*6330*/  MOV R7, UR7 ;  /* 0x0000000700077c02 */ /* 0x020fe20008000f00 */
[----:B------:R-:W-:Y:S01]  /*6340*/  IMAD.U32 R6, RZ, RZ, UR6 ;  /* 0x00000006ff067e24 */ /* 0x000fe2000f8e00ff */
[----:B--2---:R-:W-:Y:S01]  /*6350*/  MOV R11, UR5 ;  /* 0x00000005000b7c02 */ /* 0x004fe20008000f00 */
[----:B------:R-:W-:Y:S02]  /*6360*/  IMAD.U32 R10, RZ, RZ, UR4 ;  /* 0x00000004ff0a7e24 */ /* 0x000fe4000f8e00ff */
[----:B------:R-:W-:Y:S07]  /*6370*/  LEPC R20, `(.L_x_104) ;  /* 0x000000001014794e */ /* 0x000fee0000000000 */
[----:B---34-:R-:W-:Y:S05]  /*6380*/  CALL.ABS.NOINC R2 ;  /* 0x0000000002007343 */ /* 0x018fea0003c00000 */
.L_x_104:
[----:B------:R-:W-:Y:S01]  /*6390*/  LOP3.LUT R20, R56, 0xffffe000, RZ, 0xc0, !PT ;  /* 0xffffe00038147812 */ /* 0x000fe200078ec0ff */
[----:B------:R-:W-:Y:S05]  /*63a0*/  WARPSYNC.ALL ;  /* 0x0000000000007948 */ /* 0x000fea0003800000 */
[----:B------:R-:W-:Y:S01]  /*63b0*/  R2UR UR4, R34 ;  /* 0x00000000220472ca */ /* 0x000fe200000e0000 */
[----:B------:R-:W-:Y:S01]  /*63c0*/  IMAD.U32 R92, RZ, RZ, UR51 ;  /* 0x00000033ff5c7e24 */ /* 0x000fe2000f8e00ff */
[----:B------:R-:W-:Y:S01]  /*63d0*/  LOP3.LUT R21, R57, 0xffffe000, RZ, 0xc0, !PT ;  /* 0xffffe00039157812 */ /* 0x000fe200078ec0ff */
[----:B------:R-:W-:Y:S01]  /*63e0*/  IMAD.U32 R91, RZ, RZ, UR37 ;  /* 0x00000025ff5b7e24 */ /* 0x000fe2000f8e00ff */
[----:B------:R-:W-:Y:S01]  /*63f0*/  LOP3.LUT R40, R59, 0xffffe000, RZ, 0xc0, !PT ;  /* 0xffffe0003b287812 */ /* 0x000fe200078ec0ff */
[----:B------:R-:W-:Y:S01]  /*6400*/  BSSY.RECONVERGENT B0, `(.L_x_105) ;  /* 0x000005b000007945 */ /* 0x000fe20003800200 */
[----:B------:R-:W-:Y:S02]  /*6410*/  LOP3.LUT R41, R52, 0xffffe000, RZ, 0xc0, !PT ;  /* 0xffffe00034297812 */ /* 0x000fe400078ec0ff */
[----:B------:R-:W-:Y:S02]  /*6420*/  LOP3.LUT R42, R53, 0xffffe000, RZ, 0xc0, !PT ;  /* 0xffffe000352a7812 */ /* 0x000fe400078ec0ff */
[----:B------:R-:W-:Y:S02]  /*6430*/  ISETP.NE.AND P6, PT, R87, RZ, PT ;  /* 0x000000ff5700720c */ /* 0x000fe40003fc5270 */
[----:B------:R-:W-:Y:S01]  /*6440*/  ISETP.NE.AND P0, PT, R82, RZ, PT ;  /* 0x000000ff5200720c */ /* 0x000fe20003f05270 */
[----:B----4-:R-:W2:Y:S10]  /*6450*/  LDTM.x16 R4, tmem[UR4+0x10] ;  /* 0x00001004000479ee */ /* 0x010eb40008240000 */
[----:B------:R-:W-:Y:S02]  /*6460*/  @P6 LEA R92, R92, UR48, 0x3 ;  /* 0x000000305c5c6c11 */ /* 0x000fe4000f8e18ff */
[----:B------:R-:W-:Y:S03]  /*6470*/  @P6 SHF.L.U32 R93, R77, 0x1f, RZ ;  /* 0x0000001f4d5d6819 */ /* 0x000fe600000006ff */
[----:B------:R-:W-:Y:S05]  /*6480*/  @P6 VIADD R92, R92, 0x40 ;  /* 0x000000405c5c6836 */ /* 0x000fea0000000000 */
[----:B------:R-:W-:Y:S02]  /*6490*/  @P6 PRMT R91, R91, 0x654, R92 ;  /* 0x000006545b5b6816 */ /* 0x000fe4000000005c */
[----:B------:R-:W-:Y:S01]  /*64a0*/  LEA R92, R43, UR48, 0x3 ;  /* 0x000000302b5c7c11 */ /* 0x000fe2000f8e18ff */
[C---:B--2---:R-:W-:Y:S01]  /*64b0*/  FMUL R0, R32.reuse, R4 ;  /* 0x0000000420007220 */ /* 0x044fe20000400000 */
[C---:B------:R-:W-:Y:S01]  /*64c0*/  FMUL R2, R32.reuse, R5 ;  /* 0x0000000520027220 */ /* 0x040fe20000400000 */
[C---:B------:R-:W-:Y:S01]  /*64d0*/  FMUL R3, R32.reuse, R6 ;  /* 0x0000000620037220 */ /* 0x040fe20000400000 */
[----:B------:R-:W-:Y:S01]  /*64e0*/  FMUL R7, R32, R7 ;  /* 0x0000000720077220 */ /* 0x000fe20000400000 */
[C---:B------:R-:W-:Y:S01]  /*64f0*/  FFMA R36, R35.reuse, R20, R0 ;  /* 0x0000001423247223 */ /* 0x040fe20000000000 */
[----:B------:R-:W-:Y:S01]  /*6500*/  LOP3.LUT R20, R58, 0xffffe000, RZ, 0xc0, !PT ;  /* 0xffffe0003a147812 */ /* 0x000fe200078ec0ff */
[C---:B------:R-:W-:Y:S01]  /*6510*/  FFMA R37, R35.reuse, R21, R2 ;  /* 0x0000001523257223 */ /* 0x040fe20000000002 */
[----:B------:R-:W-:Y:S01]  /*6520*/  LOP3.LUT R21, R48, 0xffffe000, RZ, 0xc0, !PT ;  /* 0xffffe00030157812 */ /* 0x000fe200078ec0ff */
[----:B------:R-:W-:Y:S01]  /*6530*/  FMUL R4, R32, R8 ;  /* 0x0000000820047220 */ /* 0x000fe20000400000 */
[----:B------:R-:W-:Y:S01]  /*6540*/  F2FP.TF32.F32.PACK_B R36, R36 ;  /* 0x00000024ff24723e */ /* 0x000fe200024050ff */
[C---:B------:R-:W-:Y:S01]  /*6550*/  FFMA R38, R35.reuse, R20, R3 ;  /* 0x0000001423267223 */ /* 0x040fe20000000003 */
[----:B------:R-:W-:Y:S01]  /*6560*/  LOP3.LUT R20, R54, 0xffffe000, RZ, 0xc0, !PT ;  /* 0xffffe00036147812 */ /* 0x000fe200078ec0ff */
[----:B------:R-:W-:Y:S01]  /*6570*/  FFMA R39, R35, R40, R7 ;  /* 0x0000002823277223 */ /* 0x000fe20000000007 */
[----:B------:R-:W-:Y:S01]  /*6580*/  LOP3.LUT R40, R55, 0xffffe000, RZ, 0xc0, !PT ;  /* 0xffffe00037287812 */ /* 0x000fe200078ec0ff */
[C---:B------:R-:W-:Y:S01]  /*6590*/  FMUL R5, R32.reuse, R9 ;  /* 0x0000000920057220 */ /* 0x040fe20000400000 */
[C---:B------:R-:W-:Y:S01]  /*65a0*/  FMUL R6, R32.reuse, R10 ;  /* 0x0000000a20067220 */ /* 0x040fe20000400000 */
[C---:B------:R-:W-:Y:S01]  /*65b0*/  FMUL R11, R32.reuse, R11 ;  /* 0x0000000b200b7220 */ /* 0x040fe20000400000 */
[----:B------:R-:W-:Y:S01]  /*65c0*/  F2FP.TF32.F32.PACK_B R37, R37 ;  /* 0x00000025ff25723e */ /* 0x000fe200024050ff */
[C---:B------:R-:W-:Y:S01]  /*65d0*/  FFMA R4, R35.reuse, R41, R4 ;  /* 0x0000002923047223 */ /* 0x040fe20000000004 */
[----:B------:R-:W-:Y:S01]  /*65e0*/  F2FP.TF32.F32.PACK_B R38, R38 ;  /* 0x00000026ff26723e */ /* 0x000fe200024050ff */
[C---:B------:R-:W-:Y:S01]  /*65f0*/  FFMA R5, R35.reuse, R42, R5 ;  /* 0x0000002a23057223 */ /* 0x040fe20000000005 */
[----:B------:R-:W-:Y:S01]  /*6600*/  F2FP.TF32.F32.PACK_B R39, R39 ;  /* 0x00000027ff27723e */ /* 0x000fe200024050ff */
[C---:B------:R-:W-:Y:S01]  /*6610*/  FFMA R6, R35.reuse, R20, R6 ;  /* 0x0000001423067223 */ /* 0x040fe20000000006 */
[----:B------:R-:W-:Y:S01]  /*6620*/  FFMA R7, R35, R40, R11 ;  /* 0x0000002823077223 */ /* 0x000fe2000000000b */
        /* <DEDUP_REMOVED lines=47> */
[----:B------:R-:W-:Y:S02]  /*6920*/  UIADD3 UR8, UP0, UPT, UR52, 0x680, URZ ;  /* 0x0000068034087890 */ /* 0x000fe4000ff1e0ff */
[----:B------:R-:W-:Y:S02]  /*6930*/  UIADD3 UR5, UPT, UPT, UR41, 0x10, URZ ;  /* 0x0000001029057890 */ /* 0x000fe4000fffe0ff */
[----:B------:R-:W-:Y:S02]  /*6940*/  UIADD3 UR4, UPT, UPT, UR48, 0x2200, URZ ;  /* 0x0000220030047890 */ /* 0x000fe4000fffe0ff */
[----:B------:R-:W-:Y:S01]  /*6950*/  UIADD3.X UR9, UPT, UPT, URZ, UR53, URZ, UP0, !UPT ;  /* 0x00000035ff097290 */ /* 0x000fe200087fe4ff */
[----:B------:R-:W-:Y:S01]  /*6960*/  UMOV UR6, UR42 ;  /* 0x0000002a00067c82 */ /* 0x000fe20008000000 */
[----:B------:R-:W-:Y:S07]  /*6970*/  UMOV UR7, UR36 ;  /* 0x0000002400077c82 */ /* 0x000fee0008000000 */
[----:B------:R2:W-:Y:S01]  /*6980*/  UTMASTG.3D [UR4], [UR8] ;  /* 0x00000004080073b5 */ /* 0x0005e20008010000 */
[----:B------:R0:W-:Y:S01]  /*6990*/  UTMACMDFLUSH ;  /* 0x00000000000079b7 */ /* 0x0001e20000000000 */
[----:B--2---:R-:W-:Y:S04]  /*69a0*/  DEPBAR.LE SB0, 0x1 ;  /* 0x000080400000791a */ /* 0x004fe80000000000 */
.L_x_106:
[----:B------:R-:W-:Y:S05]  /*69b0*/  BSYNC.RECONVERGENT B0 ;  /* 0x0000000000007941 */ /* 0x000fea0003800200 */
.L_x_105:
[----:B------:R-:W-:Y:S01]  /*69c0*/  BAR.SYNC.DEFER_BLOCKING 0x1, 0x80 ;  /* 0x0042000000007b1d */ /* 0x000fe20000010000 */
[----:B------:R-:W-:Y:S04]  /*69d0*/  UIADD3 UR40, UPT, UPT, UR51, 0x1, URZ ;  /* 0x0000000133287890 */ /* 0x000fe8000fffe0ff */
[----:B------:R-:W-:Y:S04]  /*69e0*/  UISETP.NE.AND UP0, UPT, UR40, 0x4, UPT ;  /* 0x000000042800788c */ /* 0x000fe8000bf05270 */
[----:B------:R-:W-:Y:S01]  /*69f0*/  USEL UR40, UR40, URZ, UP0 ;  /* 0x000000ff28287287 */ /* 0x000fe20008000000 */
[----:B------:R2:W-:Y:S01]  /*6a00*/  @P6 SYNCS.ARRIVE.TRANS64.RED.A1T0 RZ, [R91+URZ], RZ ;  /* 0x000000ff5bff69a7 */ /* 0x0005e200081004ff */
[----:B------:R-:W-:Y:S01]  /*6a10*/  BSSY B1, `(.L_x_107) ;  /* 0x0000017000017945 */ /* 0x000fe20003800000 */
[----:B------:R-:W4:Y:S02]  /*6a20*/  @P6 SYNCS.PHASECHK.TRANS64.TRYWAIT P0, [R92+URZ+0x20], R93 ;  /* 0x0000205d5c0065a7 */ /* 0x000f2400080011ff */
[----:B----4-:R-:W-:Y:S01]  /*6a30*/  @P6 SEL R89, RZ, 0x1, !P0 ;  /* 0x00000001ff596807 */ /* 0x010fe20004000000 */
[----:B--2---:R-:W-:Y:S06]  /*6a40*/  @!P6 BRA `(.L_x_108) ;  /* 0x00000000004ce947 */ /* 0x004fec0003800000 */
        /* <DEDUP_REMOVED lines=9> */
[----:B------:R-:W-:Y:S04]  /*6ae0*/  SHF.L.U32 R5, R77, 0x1f, RZ ;  /* 0x0000001f4d057819 */ /* 0x000fe800000006ff */
[----:B------:R-:W1:Y:S02]  /*6af0*/  SYNCS.PHASECHK.TRANS64.TRYWAIT P0, [R92+URZ+0x20], R5 ;  /* 0x000020055c0075a7 */ /* 0x000e6400080011ff */
[----:B-1----:R-:W-:Y:S05]  /*6b00*/  @!P0 BRA `(.L_x_111) ;  /* 0x0000001c00b48947 */ /* 0x002fea0003800000 */
.L_x_110:
[----:B------:R-:W-:Y:S05]  /*6b10*/  BSYNC B0 ;  /* 0x0000000000007941 */ /* 0x000fea0003800000 */
.L_x_109:
[----:B------:R-:W-:Y:S02]  /*6b20*/  ISETP.NE.AND P0, PT, R90, RZ, PT ;  /* 0x000000ff5a00720c */ /* 0x000fe40003f05270 */
[----:B------:R-:W-:Y:S11]  /*6b30*/  IADD3 R43, PT, PT, R43, 0x1, RZ ;  /* 0x000000012b2b7810 */ /* 0x000ff60007ffe0ff */
[----:B------:R2:W4:Y:S04]  /*6b40*/  @P0 LDS.128 R56, [R4] ;  /* 0x0000000004380984 */ /* 0x0005280000000c00 */
[----:B------:R2:W1:Y:S04]  /*6b50*/  @P0 LDS.128 R52, [R3+0x10] ;  /* 0x0000100003340984 */ /* 0x0004680000000c00 */
[----:B------:R2:W1:Y:S04]  /*6b60*/  @P0 LDS.128 R48, [R2+0x20] ;  /* 0x0000200002300984 */ /* 0x0004680000000c00 */
[----:B------:R2:W1:Y:S02]  /*6b70*/  @P0 LDS.128 R44, [R0+0x30] ;  /* 0x00003000002c0984 */ /* 0x0004640000000c00 */
.L_x_108:
[----:B------:R-:W-:Y:S05]  /*6b80*/  BSYNC B1 ;  /* 0x0000000000017941 */ /* 0x000fea0003800000 */
.L_x_107:
[----:B--2---:R-:W-:Y:S05]  /*6b90*/  VIADD R3, R34, 0x20 ;  /* 0x0000002022037836 */ /* 0x004fea0000000000 */
[----:B------:R-:W-:Y:S04]  /*6ba0*/  SHF.R.U32.HI R3, RZ, 0x15, R3 ;  /* 0x00000015ff037819 */ /* 0x000fe80000011603 */
[----:B------:R-:W-:Y:S11]  /*6bb0*/  LOP3.LUT P0, RZ, R3, 0x3, R72, 0x48, !PT ;  /* 0x0000000303ff7812 */ /* 0x000ff60007804848 */
[----:B------:R-:W-:Y:S02]  /*6bc0*/  @!UPT UIADD3 URZ, UPT, UPT, URZ, URZ, URZ ;  /* 0x000000fffffff290 */ /* 0x000fe4000fffe0ff */
[----:B------:R-:W-:Y:S05]  /*6bd0*/  @!P0 BRA `(.L_x_112) ;  /* 0x0000000000408947 */ /* 0x000fea0003800000 */
[----:B------:R-:W2:Y:S01]  /*6be0*/  LDCU.64 UR8, c[0x4][0x70] ;  /* 0x01000e00ff0877ac */ /* 0x000ea20008000a00 */
[----:B------:R-:W-:Y:S01]  /*6bf0*/  MOV R3, 0x0 ;  /* 0x0000000000037802 */ /* 0x000fe20000000f00 */
[----:B-1----:R-:W-:Y:S02]  /*6c00*/  HFMA2 R12, -RZ, RZ, 0, 5.9604644775390625e-08 ;  /* 0x00000001ff0c7431 */ /* 0x002fe400000001ff */
[----:B------:R-:W-:Y:S02]  /*6c10*/  IMAD.MOV.U32 R8, RZ, RZ, 0x192 ;  /* 0x00000192ff087424 */ /* 0x000fe400078e00ff */
[----:B------:R-:W-:Y:S01]  /*6c20*/  IMAD.MOV.U32 R13, RZ, RZ, RZ ;  /* 0x000000ffff0d7224 */ /* 0x000fe200078e00ff */
[----:B------:R-:W1:Y:S01]  /*6c30*/  LDCU.64 UR6, c[0x4][0x78] ;  /* 0x01000f00ff0677ac */ /* 0x000e620008000a00 */
[----:B------:R-:W3:Y:S01]  /*6c40*/  LDC.64 R2, c[0x4][R3] ;  /* 0x0100000003027b82 */ /* 0x000ee20000000a00 */
[----:B------:R-:W5:Y:S01]  /*6c50*/  LDCU.64 UR4, c[0x4][0x10] ;  /* 0x01000200ff0477ac */ /* 0x000f620008000a00 */
[----:B--2---:R-:W-:Y:S01]  /*6c60*/  MOV R5, UR9 ;  /* 0x0000000900057c02 */ /* 0x004fe20008000f00 */
[----:B------:R-:W-:Y:S01]  /*6c70*/  IMAD.U32 R4, RZ, RZ, UR8 ;  /* 0x00000008ff047e24 */ /* 0x000fe2000f8e00ff */
[----:B-1----:R-:W-:Y:S01]  /*6c80*/  MOV R7, UR7 ;  /* 0x0000000700077c02 */ /* 0x002fe20008000f00 */
[----:B------:R-:W-:Y:S01]  /*6c90*/  IMAD.U32 R6, RZ, RZ, UR6 ;  /* 0x00000006ff067e24 */ /* 0x000fe2000f8e00ff */
[----:B-----5:R-:W-:Y:S01]  /*6ca0*/  MOV R11, UR5 ;  /* 0x00000005000b7c02 */ /* 0x020fe20008000f00 */
[----:B------:R-:W-:Y:S02]  /*6cb0*/  IMAD.U32 R10, RZ, RZ, UR4 ;  /* 0x00000004ff0a7e24 */ /* 0x000fe4000f8e00ff */
[----:B------:R-:W-:Y:S07]  /*6cc0*/  LEPC R20, `(.L_x_112) ;  /* 0x000000001014794e */ /* 0x000fee0000000000 */
[----:B---34-:R-:W-:Y:S05]  /*6cd0*/  CALL.ABS.NOINC R2 ;  /* 0x0000000002007343 */ /* 0x018fea0003c00000 */
.L_x_112:
[----:B----4-:R-:W-:Y:S01]  /*6ce0*/  LOP3.LUT R20, R56, 0xffffe000, RZ, 0xc0, !PT ;  /* 0xffffe00038147812 */ /* 0x010fe200078ec0ff */
[----:B------:R-:W-:Y:S05]  /*6cf0*/  WARPSYNC.ALL ;  /* 0x0000000000007948 */ /* 0x000fea0003800000 */
[----:B------:R-:W-:Y:S01]  /*6d00*/  R2UR UR4, R34 ;  /* 0x00000000220472ca */ /* 0x000fe200000e0000 */
[----:B-1----:R-:W-:Y:S01]  /*6d10*/  IMAD.U32 R92, RZ, RZ, UR40 ;  /* 0x00000028ff5c7e24 */ /* 0x002fe2000f8e00ff */
        /* <DEDUP_REMOVED lines=8> */
[----:B------:R-:W1:Y:S10]  /*6da0*/  LDTM.x16 R4, tmem[UR4+0x20] ;  /* 0x00002004000479ee */ /* 0x000e740008240000 */
[----:B------:R-:W-:Y:S02]  /*6db0*/  @P6 LEA R92, R92, UR48, 0x3 ;  /* 0x000000305c5c6c11 */ /* 0x000fe4000f8e18ff */
[----:B------:R-:W-:Y:S03]  /*6dc0*/  @P6 SHF.L.U32 R93, R77, 0x1f, RZ ;  /* 0x0000001f4d5d6819 */ /* 0x000fe600000006ff */
[----:B------:R-:W-:Y:S05]  /*6dd0*/  @P6 VIADD R92, R92, 0x40 ;  /* 0x000000405c5c6836 */ /* 0x000fea0000000000 */
[----:B------:R-:W-:Y:S02]  /*6de0*/  @P6 PRMT R91, R91, 0x654, R92 ;  /* 0x000006545b5b6816 */ /* 0x000fe4000000005c */
[----:B------:R-:W-:Y:S01]  /*6df0*/  LEA R92, R43, UR48, 0x3 ;  /* 0x000000302b5c7c11 */ /* 0x000fe2000f8e18ff */
[C---:B-1----:R-:W-:Y:S01]  /*6e00*/  FMUL R0, R32.reuse, R4 ;  /* 0x0000000420007220 */ /* 0x042fe20000400000 */
        /* <DEDUP_REMOVED lines=79> */
.L_x_114:
[----:B------:R-:W-:Y:S05]  /*7300*/  BSYNC.RECONVERGENT B0 ;  /* 0x0000000000007941 */ /* 0x000fea0003800200 */
.L_x_113:
        /* <DEDUP_REMOVED lines=13> */
[C---:B------:R-:W-:Y:S01]  /*73e0*/  @P1 IMAD R3, R43.reuse, 0x2000, R80 ;  /* 0x000020002b031824 */ /* 0x040fe200078e0250 */
[C---:B------:R-:W-:Y:S01]  /*73f0*/  @P1 LEA R0, R43.reuse, R78, 0xd ;  /* 0x0000004e2b001211 */ /* 0x040fe200078e68ff */
[C---:B------:R-:W-:Y:S02]  /*7400*/  @P1 IMAD R2, R43.reuse, 0x2000, R79 ;  /* 0x000020002b021824 */ /* 0x040fe400078e024f */
[----:B------:R-:W-:Y:S01]  /*7410*/  @P1 IMAD R43, R43, 0x2000, R86 ;  /* 0x000020002b2b1824 */ /* 0x000fe200078e0256 */
[----:B------:R-:W-:Y:S06]  /*7420*/  @P0 BRA `(.L_x_118) ;  /* 0x00000000000c0947 */ /* 0x000fec0003800000 */
[----:B-1----:R-:W-:Y:S04]  /*7430*/  SHF.L.U32 R5, R77, 0x1f, RZ ;  /* 0x0000001f4d057819 */ /* 0x002fe800000006ff */
[----:B------:R-:W1:Y:S02]  /*7440*/  SYNCS.PHASECHK.TRANS64.TRYWAIT P0, [R92+URZ+0x20], R5 ;  /* 0x000020055c0075a7 */ /* 0x000e6400080011ff */
[----:B-1----:R-:W-:Y:S05]  /*7450*/  @!P0 BRA `(.L_x_119) ;  /* 0x0000001400748947 */ /* 0x002fea0003800000 */
.L_x_118:
[----:B------:R-:W-:Y:S05]  /*7460*/  BSYNC B0 ;  /* 0x0000000000007941 */ /* 0x000fea0003800000 */
.L_x_117:
[----:B------:R-:W-:Y:S11]  /*7470*/  ISETP.NE.AND P0, PT, R90, RZ, PT ;  /* 0x000000ff5a00720c */ /* 0x000ff60003f05270 */
[----:B------:R-:W-:Y:S02]  /*7480*/  @!UPT UIADD3 URZ, UPT, UPT, URZ, URZ, URZ ;  /* 0x000000fffffff290 */ /* 0x000fe4000fffe0ff */
[----:B------:R2:W4:Y:S04]  /*7490*/  @P0 LDS.128 R56, [R3] ;  /* 0x0000000003380984 */ /* 0x0005280000000c00 */
[----:B------:R2:W1:Y:S04]  /*74a0*/  @P0 LDS.128 R52, [R2+0x10] ;  /* 0x0000100002340984 */ /* 0x0004680000000c00 */
[----:B------:R2:W1:Y:S04]  /*74b0*/  @P0 LDS.128 R48, [R0+0x20] ;  /* 0x0000200000300984 */ /* 0x0004680000000c00 */
[----:B------:R2:W1:Y:S02]  /*74c0*/  @P0 LDS.128 R44, [R43+0x30] ;  /* 0x000030002b2c0984 */ /* 0x0004640000000c00 */
.L_x_116:
[----:B------:R-:W-:Y:S05]  /*74d0*/  BSYNC B1 ;  /* 0x0000000000017941 */ /* 0x000fea0003800000 */
.L_x_115:
        /* <DEDUP_REMOVED lines=21> */
.L_x_120:
[----:B------:R-:W-:Y:S01]  /*7630*/  ISETP.NE.AND P0, PT, R82, RZ, PT ;  /* 0x000000ff5200720c */ /* 0x000fe20003f05270 */
[----:B------:R-:W-:Y:S05]  /*7640*/  WARPSYNC.ALL ;  /* 0x0000000000007948 */ /* 0x000fea0003800000 */
[----:B------:R-:W-:Y:S01]  /*7650*/  R2UR UR4, R34 ;  /* 0x00000000220472ca */ /* 0x000fe200000e0000 */
[----:B------:R-:W-:Y:S01]  /*7660*/  BSSY.RECONVERGENT B0, `(.L_x_121) ;  /* 0x000005c000007945 */ /* 0x000fe20003800200 */
[----:B------:R-:W-:Y:S02]  /*7670*/  R2UR UR5, R88 ;  /* 0x00000000580572ca */ /* 0x000fe400000e0000 */
[----:B----4-:R-:W-:Y:S02]  /*7680*/  LOP3.LUT R0, R56, 0xffffe000, RZ, 0xc0, !PT ;  /* 0xffffe00038007812 */ /* 0x010fe400078ec0ff */
[----:B------:R-:W-:Y:S02]  /*7690*/  LOP3.LUT R2, R57, 0xffffe000, RZ, 0xc0, !PT ;  /* 0xffffe00039027812 */ /* 0x000fe400078ec0ff */
[----:B------:R-:W-:Y:S02]  /*76a0*/  LOP3.LUT R3, R58, 0xffffe000, RZ, 0xc0, !PT ;  /* 0xffffe0003a037812 */ /* 0x000fe400078ec0ff */
[----:B------:R-:W-:Y:S02]  /*76b0*/  LOP3.LUT R20, R59, 0xffffe000, RZ, 0xc0, !PT ;  /* 0xffffe0003b147812 */ /* 0x000fe400078ec0ff */
[----:B-1----:R-:W-:Y:S01]  /*76c0*/  LOP3.LUT R21, R52, 0xffffe000, RZ, 0xc0, !PT ;  /* 0xffffe00034157812 */ /* 0x002fe200078ec0ff */
[----:B------:R-:W1:Y:S01]  /*76d0*/  LDTM.x16 R4, tmem[UR4+0x30] ;  /* 0x00003004000479ee */ /* 0x000e620008240000 */
[----:B------:R-:W-:Y:S01]  /*76e0*/  LOP3.LUT R36, R53, 0xffffe000, RZ, 0xc0, !PT ;  /* 0xffffe00035247812 */ /* 0x000fe200078ec0ff */
[----:B------:R-:W-:Y:S01]  /*76f0*/  UIADD3 UR5, UPT, UPT, UR5, 0xb0, URZ ;  /* 0x000000b005057890 */ /* 0x000fe2000fffe0ff */
[----:B------:R-:W-:Y:S01]  /*7700*/  LOP3.LUT R37, R54, 0xffffe000, RZ, 0xc0, !PT ;  /* 0xffffe00036257812 */ /* 0x000fe200078ec0ff */
[----:B------:R-:W-:Y:S01]  /*7710*/  NOP ;  /* 0x0000000000007918 */ /* 0x000fe20000000000 */
[----:B------:R-:W-:Y:S01]  /*7720*/  LOP3.LUT R38, R55, 0xffffe000, RZ, 0xc0, !PT ;  /* 0xffffe00037267812 */ /* 0x000fe200078ec0ff */
[----:B------:R-:W-:Y:S01]  /*7730*/  UPRMT UR5, UR37, 0x654, UR5 ;  /* 0x0000065425057896 */ /* 0x000fe20008000005 */
[----:B------:R-:W-:Y:S02]  /*7740*/  LOP3.LUT R39, R48, 0xffffe000, RZ, 0xc0, !PT ;  /* 0xffffe00030277812 */ /* 0x000fe400078ec0ff */
[----:B------:R-:W-:Y:S02]  /*7750*/  LOP3.LUT R40, R49, 0xffffe000, RZ, 0xc0, !PT ;  /* 0xffffe00031287812 */ /* 0x000fe400078ec0ff */
[----:B------:R-:W-:Y:S02]  /*7760*/  LOP3.LUT R41, R50, 0xffffe000, RZ, 0xc0, !PT ;  /* 0xffffe00032297812 */ /* 0x000fe400078ec0ff */
[----:B------:R-:W-:Y:S02]  /*7770*/  LOP3.LUT R42, R51, 0xffffe000, RZ, 0xc0, !PT ;  /* 0xffffe000332a7812 */ /* 0x000fe400078ec0ff */
[----:B-1----:R-:W-:Y:S01]  /*7780*/  SYNCS.ARRIVE.TRANS64.RED.A1T0 RZ, [UR5], RZ ;  /* 0x000000ffffff79a7 */ /* 0x002fe20008100405 */
[----:B------:R-:W-:Y:S02]  /*7790*/  LOP3.LUT R43, R44, 0xffffe000, RZ, 0xc0, !PT ;  /* 0xffffe0002c2b7812 */ /* 0x000fe400078ec0ff */
[----:B------:R-:W-:Y:S02]  /*77a0*/  LOP3.LUT R44, R45, 0xffffe000, RZ, 0xc0, !PT ;  /* 0xffffe0002d2c7812 */ /* 0x000fe400078ec0ff */
[----:B------:R-:W-:Y:S02]  /*77b0*/  LOP3.LUT R45, R46, 0xffffe000, RZ, 0xc0, !PT ;  /* 0xffffe0002e2d7812 */ /* 0x000fe400078ec0ff */
[----:B------:R-:W-:Y:S01]  /*77c0*/  LOP3.LUT R46, R47, 0xffffe000, RZ, 0xc0, !PT ;  /* 0xffffe0002f2e7812 */ /* 0x000fe200078ec0ff */
[C---:B------:R-:W-:Y:S01]  /*77d0*/  FMUL R4, R32.reuse, R4 ;  /* 0x0000000420047220 */ /* 0x040fe20000400000 */
[C---:B------:R-:W-:Y:S01]  /*77e0*/  FMUL R5, R32.reuse, R5 ;  /* 0x0000000520057220 */ /* 0x040fe20000400000 */
[C---:B------:R-:W-:Y:S01]  /*77f0*/  FMUL R6, R32.reuse, R6 ;  /* 0x0000000620067220 */ /* 0x040fe20000400000 */
[C---:B------:R-:W-:Y:S01]  /*7800*/  FMUL R7, R32.reuse, R7 ;  /* 0x0000000720077220 */ /* 0x040fe20000400000 */
[C---:B------:R-:W-:Y:S01]  /*7810*/  FFMA R4, R35.reuse, R0, R4 ;  /* 0x0000000023047223 */ /* 0x040fe20000000004 */
[C---:B------:R-:W-:Y:S01]  /*7820*/  FFMA R5, R35.reuse, R2, R5 ;  /* 0x0000000223057223 */ /* 0x040fe20000000005 */
[C---:B------:R-:W-:Y:S01]  /*7830*/  FFMA R6, R35.reuse, R3, R6 ;  /* 0x0000000323067223 */ /* 0x040fe20000000006 */
[C---:B------:R-:W-:Y:S01]  /*7840*/  FFMA R7, R35.reuse, R20, R7 ;  /* 0x0000001423077223 */ /* 0x040fe20000000007 */
[C---:B------:R-:W-:Y:S01]  /*7850*/  FMUL R8, R32.reuse, R8 ;  /* 0x0000000820087220 */ /* 0x040fe20000400000 */
        /* <DEDUP_REMOVED lines=9> */
[----:B------:R-:W-:Y:S01]  /*78f0*/  F2FP.TF32.F32.PACK_B R7, R7 ;  /* 0x00000007ff07723e */ /* 0x000fe200024050ff */
[C---:B------:R-:W-:Y:S01]  /*7900*/  FFMA R11, R35.reuse, R38, R11 ;  /* 0x00000026230b7223 */ /* 0x040fe2000000000b */
[C---:B------:R-:W-:Y:S01]  /*7910*/  FMUL R12, R32.reuse, R12 ;  /* 0x0000000c200c7220 */ /* 0x040fe20000400000 */
[----:B------:R-:W-:Y:S01]  /*7920*/  F2FP.TF32.F32.PACK_B R8, R8 ;  /* 0x00000008ff08723e */ /* 0x000fe200024050ff */
[C---:B------:R-:W-:Y:S01]  /*7930*/  FMUL R13, R32.reuse, R13 ;  /* 0x0000000d200d7220 */ /* 0x040fe20000400000 */
[----:B------:R1:W-:Y:S01]  /*7940*/  STS.128 [R80+0x6000], R4 ;  /* 0x0060000450007388 */ /* 0x0003e20000000c00 */
        /* <DEDUP_REMOVED lines=8> */
[C---:B------:R-:W-:Y:S01]  /*79d0*/  FFMA R15, R35.reuse, R42, R15 ;  /* 0x0000002a230f7223 */ /* 0x040fe2000000000f */
[C---:B------:R-:W-:Y:S01]  /*79e0*/  FMUL R16, R32.reuse, R16 ;  /* 0x0000001020107220 */ /* 0x040fe20000400000 */
[----:B------:R-:W-:Y:S01]  /*79f0*/  F2FP.TF32.F32.PACK_B R12, R12 ;  /* 0x0000000cff0c723e */ /* 0x000fe200024050ff */
[----:B------:R1:W-:Y:S01]  /*7a00*/  STS.128 [R79+0x6010], R8 ;  /* 0x006010084f007388 */ /* 0x0003e20000000c00 */
[C---:B------:R-:W-:Y:S01]  /*7a10*/  FMUL R17, R32.reuse, R17 ;  /* 0x0000001120117220 */ /* 0x040fe20000400000 */
[C---:B------:R-:W-:Y:S01]  /*7a20*/  FMUL R18, R32.reuse, R18 ;  /* 0x0000001220127220 */ /* 0x040fe20000400000 */
[----:B------:R-:W-:Y:S01]  /*7a30*/  FMUL R19, R32, R19 ;  /* 0x0000001320137220 */ /* 0x000fe20000400000 */
[----:B------:R-:W-:Y:S01]  /*7a40*/  F2FP.TF32.F32.PACK_B R13, R13 ;  /* 0x0000000dff0d723e */ /* 0x000fe200024050ff */
[C---:B------:R-:W-:Y:S01]  /*7a50*/  FFMA R16, R35.reuse, R43, R16 ;  /* 0x0000002b23107223 */ /* 0x040fe20000000010 */
[----:B------:R-:W-:Y:S01]  /*7a60*/  F2FP.TF32.F32.PACK_B R14, R14 ;  /* 0x0000000eff0e723e */ /* 0x000fe200024050ff */
[C---:B------:R-:W-:Y:S01]  /*7a70*/  FFMA R17, R35.reuse, R44, R17 ;  /* 0x0000002c23117223 */ /* 0x040fe20000000011 */
[----:B------:R-:W-:Y:S01]  /*7a80*/  F2FP.TF32.F32.PACK_B R15, R15 ;  /* 0x0000000fff0f723e */ /* 0x000fe200024050ff */
[C---:B------:R-:W-:Y:S01]  /*7a90*/  FFMA R18, R35.reuse, R45, R18 ;  /* 0x0000002d23127223 */ /* 0x040fe20000000012 */
[----:B------:R-:W-:Y:S01]  /*7aa0*/  FFMA R19, R35, R46, R19 ;  /* 0x0000002e23137223 */ /* 0x000fe20000000013 */
[----:B------:R-:W-:Y:S02]  /*7ab0*/  F2FP.TF32.F32.PACK_B R16, R16 ;  /* 0x00000010ff10723e */ /* 0x000fe400024050ff */
[----:B------:R1:W-:Y:S01]  /*7ac0*/  STS.128 [R78+0x6020], R12 ;  /* 0x0060200c4e007388 */ /* 0x0003e20000000c00 */
[----:B------:R-:W-:Y:S02]  /*7ad0*/  F2FP.TF32.F32.PACK_B R17, R17 ;  /* 0x00000011ff11723e */ /* 0x000fe400024050ff */
        /* <DEDUP_REMOVED lines=20> */
.L_x_122:
[----:B------:R-:W-:Y:S05]  /*7c20*/  BSYNC.RECONVERGENT B0 ;  /* 0x0000000000007941 */ /* 0x000fea0003800200 */
.L_x_121:
[----:B------:R-:W-:Y:S01]  /*7c30*/  BAR.SYNC.DEFER_BLOCKING 0x1, 0x80 ;  /* 0x0042000000007b1d */ /* 0x000fe20000010000 */
[----:B------:R-:W-:Y:S01]  /*7c40*/  UISETP.NE.AND UP0, UPT, UR49, -0x4, UPT ;  /* 0xfffffffc3100788c */ /* 0x000fe2000bf05270 */
[----:B------:R-:W-:Y:S08]  /*7c50*/  IADD3 R0, PT, PT, R30, 0x1, RZ ;  /* 0x000000011e007810 */ /* 0x000ff00007ffe0ff */
[----:B------:R-:W-:Y:S05]  /*7c60*/  BRA.U !UP0, `(.L_x_123) ;  /* 0x0000000108287547 */ /* 0x000fea000b800000 */
[----:B------:R-:W-:Y:S01]  /*7c70*/  ISETP.NE.AND P0, PT, R87, RZ, PT ;  /* 0x000000ff5700720c */ /* 0x000fe20003f05270 */
[----:B------:R-:W-:Y:S01]  /*7c80*/  IMAD.U32 R3, RZ, RZ, UR51 ;  /* 0x00000033ff037e24 */ /* 0x000fe2000f8e00ff */
[----:B------:R-:W-:Y:S01]  /*7c90*/  UIADD3 UR51, UPT, UPT, UR51, 0x1, URZ ;  /* 0x0000000133337890 */ /* 0x000fe2000fffe0ff */
[----:B------:R-:W-:Y:S03]  /*7ca0*/  IMAD.U32 R2, RZ, RZ, UR37 ;  /* 0x00000025ff027e24 */ /* 0x000fe6000f8e00ff */
[----:B------:R-:W-:Y:S04]  /*7cb0*/  UISETP.NE.AND UP0, UPT, UR51, 0x4, UPT ;  /* 0x000000043300788c */ /* 0x000fe8000bf05270 */
[----:B------:R-:W-:Y:S03]  /*7cc0*/  USEL UR51, UR51, URZ, UP0 ;  /* 0x000000ff33337287 */ /* 0x000fe60008000000 */
[----:B------:R-:W-:Y:S05]  /*7cd0*/  @P0 LEA R3, R3, UR48, 0x3 ;  /* 0x0000003003030c11 */ /* 0x000fea000f8e18ff */
[----:B------:R-:W-:Y:S05]  /*7ce0*/  @P0 VIADD R3, R3, 0x40 ;  /* 0x0000004003030836 */ /* 0x000fea0000000000 */
[----:B------:R-:W-:Y:S04]  /*7cf0*/  @P0 PRMT R2, R2, 0x654, R3 ;  /* 0x0000065402020816 */ /* 0x000fe80000000003 */
[----:B------:R2:W-:Y:S03]  /*7d00*/  @P0 SYNCS.ARRIVE.TRANS64.RED.A1T0 RZ, [R2+URZ], RZ ;  /* 0x000000ff02ff09a7 */ /* 0x0005e600081004ff */
.L_x_123:
[----:B------:R-:W-:Y:S01]  /*7d10*/  ISETP.NE.AND P2, PT, R83, RZ, PT ;  /* 0x000000ff5300720c */ /* 0x000fe20003f45270 */
[----:B------:R-:W-:Y:S01]  /*7d20*/  UIADD3 UR49, UPT, UPT, UR49, 0x4, URZ ;  /* 0x0000000431317890 */ /* 0x000fe2000fffe0ff */
[----:B------:R-:W-:Y:S01]  /*7d30*/  ISETP.NE.AND P0, PT, R85, 0x2, PT ;  /* 0x000000025500780c */ /* 0x000fe20003f05270 */
[----:B------:R-:W-:Y:S01]  /*7d40*/  IMAD.IADD R20, R29, 0x1, R66 ;  /* 0x000000011d147824 */ /* 0x000fe200078e0242 */
[----:B------:R-:W-:Y:S01]  /*7d50*/  ISETP.NE.AND P1, PT, R0, 0x4, PT ;  /* 0x000000040000780c */ /* 0x000fe20003f25270 */
[----:B------:R-:W-:Y:S01]  /*7d60*/  IMAD.IADD R21, R31, 0x1, R68 ;  /* 0x000000011f157824 */ /* 0x000fe200078e0244 */
[----:B--2---:R-:W-:Y:S02]  /*7d70*/  SEL R2, RZ, 0x1, P0 ;  /* 0x00000001ff027807 */ /* 0x004fe40000000000 */
[----:B------:R-:W-:Y:S02]  /*7d80*/  SEL R3, RZ, 0x1, P1 ;  /* 0x00000001ff037807 */ /* 0x000fe40000800000 */
[----:B------:R-:W-:Y:S02]  /*7d90*/  LOP3.LUT R75, R75, R2, RZ, 0x3c, !PT ;  /* 0x000000024b4b7212 */ /* 0x000fe400078e3cff */
[----:B------:R-:W-:Y:S02]  /*7da0*/  LOP3.LUT R76, R76, R3, RZ, 0x3c, !PT ;  /* 0x000000034c4c7212 */ /* 0x000fe400078e3cff */
[----:B------:R-:W-:Y:S02]  /*7db0*/  @P2 R2UR UR36, R74 ;  /* 0x000000004a2422ca */ /* 0x000fe400000e0000 */
[----:B------:R-:W-:Y:S02]  /*7dc0*/  SEL R85, R85, RZ, P0 ;  /* 0x000000ff55557207 */ /* 0x000fe40000000000 */
[----:B------:R-:W-:Y:S01]  /*7dd0*/  SEL R30, R0, RZ, P1 ;  /* 0x000000ff001e7207 */ /* 0x000fe20000800000 */
[----:B------:R-:W-:Y:S10]  /*7de0*/  @P2 BRA `(.L_x_124) ;  /* 0xffffffcc00502947 */ /* 0x000ff4000383ffff */
[----:B------:R-:W-:-:S09]  /*7df0*/  UISETP.NE.AND UP0, UPT, UR50, URZ, UPT ;  /* 0x000000ff3200728c */ /* 0x000fd2000bf05270 */
[----:B------:R-:W-:Y:S05]  /*7e00*/  BRA.U !UP0, `(.L_x_125) ;  /* 0x0000000108487547 */ /* 0x000fea000b800000 */
[----:B------:R-:W2:Y:S02]  /*7e10*/  LDCU.64 UR4, c[0x0][0x890] ;  /* 0x00011200ff0477ac */ /* 0x000ea40008000a00 */
[----:B--2---:R-:W-:-:S04]  /*7e20*/  UISETP.NE.U32.AND UP0, UPT, UR4, URZ, UPT ;  /* 0x000000ff0400728c */ /* 0x004fc8000bf05070 */
[----:B------:R-:W-:-:S09]  /*7e30*/  UISETP.NE.AND.EX UP0, UPT, UR5, URZ, UPT, UP0 ;  /* 0x000000ff0500728c */ /* 0x000fd2000bf05300 */
[----:B------:R-:W-:Y:S05]  /*7e40*/  BRA.U UP0, `(.L_x_126) ;  /* 0x00000001000c7547 */ /* 0x000fea000b800000 */
[----:B------:R-:W-:-:S13]  /*7e50*/  FSETP.NEU.AND P0, PT, R35, RZ, PT ;  /* 0x000000ff2300720b */ /* 0x000fda0003f0d000 */
[----:B------:R-:W-:Y:S05]  /*7e60*/  @!P0 EXIT ;  /* 0x000000000000894d */ /* 0x000fea0003800000 */
[----:B------:R-:W-:Y:S05]  /*7e70*/  BRA `(.L_x_125) ;  /* 0x00000000002c7947 */ /* 0x000fea0003800000 */
.L_x_126:
[----:B------:R-:W-:Y:S01]  /*7e80*/  ISETP.NE.AND P0, PT, R84, RZ, PT ;  /* 0x000000ff5400720c */ /* 0x000fe20003f05270 */
[----:B------:R-:W-:-:S12]  /*7e90*/  BSSY.RECONVERGENT B0, `(.L_x_125) ;  /* 0x0000009000007945 */ /* 0x000fd80003800200 */
[----:B------:R-:W-:Y:S05]  /*7ea0*/  @P0 BRA `(.L_x_127) ;  /* 0x0000000000140947 */ /* 0x000fea0003800000 */
[----:B------:R-:W2:Y:S02]  /*7eb0*/  LDCU.64 UR4, c[0x0][0x888] ;  /* 0x00011100ff0477ac */ /* 0x000ea40008000a00 */
[----:B--2---:R-:W-:-:S04]  /*7ec0*/  ISETP.NE.U32.AND P0, PT, RZ, UR4, PT ;  /* 0x00000004ff007c0c */ /* 0x004fc8000bf05070 */
[----:B------:R-:W-:-:S13]  /*7ed0*/  ISETP.NE.AND.EX P0, PT, RZ, UR5, PT, P0 ;  /* 0x00000005ff007c0c */ /* 0x000fda000bf05300 */
[----:B------:R-:W-:Y:S05]  /*7ee0*/  @!P0 EXIT ;  /* 0x000000000000894d */ /* 0x000fea0003800000 */
[----:B------:R-:W-:Y:S05]  /*7ef0*/  BRA `(.L_x_128) ;  /* 0x0000000000087947 */ /* 0x000fea0003800000 */
.L_x_127:
[----:B------:R-:W-:-:S13]  /*7f00*/  FSETP.NEU.AND P0, PT, R35, RZ, PT ;  /* 0x000000ff2300720b */ /* 0x000fda0003f0d000 */
[----:B------:R-:W-:Y:S05]  /*7f10*/  @!P0 EXIT ;  /* 0x000000000000894d */ /* 0x000fea0003800000 */
.L_x_128:
[----:B------:R-:W-:Y:S05]  /*7f20*/  BSYNC.RECONVERGENT B0 ;  /* 0x0000000000007941 */ /* 0x000fea0003800200 */
.L_x_125:
[----:B------:R-:W-:Y:S01]  /*7f30*/  ULEA UR4, UR51, UR48, 0x3 ;  /* 0x0000003033047291 */ /* 0x000fe2000f8e18ff */
[----:B------:R-:W-:-:S04]  /*7f40*/  DEPBAR.LE SB0, 0x0 ;  /* 0x000080000000791a */ /* 0x000fc80000000000 */
[----:B------:R-:W-:-:S04]  /*7f50*/  UIADD3 UR4, UPT, UPT, UR4, 0x40, URZ ;  /* 0x0000004004047890 */ /* 0x000fc8000fffe0ff */
[----:B------:R-:W-:-:S09]  /*7f60*/  UPRMT UR4, UR37, 0x654, UR4 ;  /* 0x0000065425047896 */ /* 0x000fd20008000004 */
[----:B------:R-:W-:Y:S01]  /*7f70*/  SYNCS.ARRIVE.TRANS64.RED.A1T0 RZ, [UR4], RZ ;  /* 0x000000ffffff79a7 */ /* 0x000fe20008100404 */
[----:B------:R-:W-:Y:S05]  /*7f80*/  EXIT ;  /* 0x000000000000794d */ /* 0x000fea0003800000 */
.L_x_19:
[----:B--2---:R2:W1:Y:S02]  /*7f90*/  SYNCS.PHASECHK.TRANS64.TRYWAIT P0, [R3+URZ+0xe0], R2 ;  /* 0x0000e002030075a7 */ /* 0x00446400080011ff */
[----:B-1----:R-:W-:Y:S05]  /*7fa0*/  @!P0 NANOSLEEP.SYNCS 0x989680 ;  /* 0x009896800000895d */ /* 0x002fea0003900000 */
[----:B------:R-:W1:Y:S02]  /*7fb0*/  @!P0 SYNCS.PHASECHK.TRANS64 P0, [R3+URZ+0xe0], R2 ;  /* 0x0000e002030085a7 */ /* 0x000e6400080010ff */
[----:B-1----:R-:W-:Y:S05]  /*7fc0*/  @!P0 BRA `(.L_x_19) ;  /* 0xfffffffc00f08947 */ /* 0x002fea000383ffff */
[----:B------:R-:W-:Y:S05]  /*7fd0*/  BRA `(.L_x_129) ;  /* 0xffffff9400747947 */ /* 0x000fea000383ffff */
.L_x_22:
[----:B-1----:R-:W-:-:S07]  /*7fe0*/  MOV R2, UR33 ;  /* 0x0000002100027c02 */ /* 0x002fce0008000f00 */
.L_x_130:
[----:B-1----:R1:W2:Y:S02]  /*7ff0*/  SYNCS.PHASECHK.TRANS64.TRYWAIT P0, [R2+URZ+0x10], R5 ;  /* 0x00001005020075a7 */ /* 0x0022a400080011ff */
[----:B--2---:R-:W-:Y:S05]  /*8000*/  @!P0 NANOSLEEP.SYNCS 0x989680 ;  /* 0x009896800000895d */ /* 0x004fea0003900000 */
[----:B------:R-:W2:Y:S02]  /*8010*/  @!P0 SYNCS.PHASECHK.TRANS64 P0, [R2+URZ+0x10], R5 ;  /* 0x00001005020085a7 */ /* 0x000ea400080010ff */
[----:B--2---:R-:W-:Y:S05]  /*8020*/  @!P0 BRA `(.L_x_130) ;  /* 0xfffffffc00f08947 */ /* 0x004fea000383ffff */
[----:B------:R-:W-:Y:S05]  /*8030*/  BRA `(.L_x_21) ;  /* 0xffffff9400c47947 */ /* 0x000fea000383ffff */
.L_x_28:
[----:B-1----:R-:W-:-:S07]  /*8040*/  MOV R2, UR17 ;  /* 0x0000001100027c02 */ /* 0x002fce0008000f00 */
.L_x_131:
[----:B-1----:R1:W2:Y:S02]  /*8050*/  SYNCS.PHASECHK.TRANS64.TRYWAIT P0, [R2+URZ+0x10], R5 ;  /* 0x00001005020075a7 */ /* 0x0022a400080011ff */
[----:B--2---:R-:W-:Y:S05]  /*8060*/  @!P0 NANOSLEEP.SYNCS 0x989680 ;  /* 0x009896800000895d */ /* 0x004fea0003900000 */
[----:B------:R-:W2:Y:S02]  /*8070*/  @!P0 SYNCS.PHASECHK.TRANS64 P0, [R2+URZ+0x10], R5 ;  /* 0x00001005020085a7 */ /* 0x000ea400080010ff */
[----:B--2---:R-:W-:Y:S05]  /*8080*/  @!P0 BRA `(.L_x_131) ;  /* 0xfffffffc00f08947 */ /* 0x004fea000383ffff */
[----:B------:R-:W-:Y:S05]  /*8090*/  BRA `(.L_x_27) ;  /* 0xffffff98006c7947 */ /* 0x000fea000383ffff */
.L_x_32:
[----:B-1----:R1:W2:Y:S02]  /*80a0*/  SYNCS.PHASECHK.TRANS64.TRYWAIT P0, [R2+URZ+0x70], R3 ;  /* 0x00007003020075a7 */ /* 0x0022a400080011ff */
[----:B--2---:R-:W-:Y:S05]  /*80b0*/  @!P0 NANOSLEEP.SYNCS 0x989680 ;  /* 0x009896800000895d */ /* 0x004fea0003900000 */
[----:B------:R-:W2:Y:S02]  /*80c0*/  @!P0 SYNCS.PHASECHK.TRANS64 P0, [R2+URZ+0x70], R3 ;  /* 0x00007003020085a7 */ /* 0x000ea400080010ff */
[----:B--2---:R-:W-:Y:S05]  /*80d0*/  @!P0 BRA `(.L_x_32) ;  /* 0xfffffffc00f08947 */ /* 0x004fea000383ffff */
[----:B------:R-:W-:Y:S05]  /*80e0*/  BRA `(.L_x_132) ;  /* 0xffffff9800fc7947 */ /* 0x000fea000383ffff */
.L_x_36:
[----:B----4-:R-:W-:-:S07]  /*80f0*/  MOV R0, UR4 ;  /* 0x0000000400007c02 */ /* 0x010fce0008000f00 */
.L_x_133:
[----:B-1----:R1:W2:Y:S02]  /*8100*/  SYNCS.PHASECHK.TRANS64.TRYWAIT P0, [R0+URZ], R3 ;  /* 0x00000003000075a7 */ /* 0x0022a400080011ff */
[----:B--2---:R-:W-:Y:S05]  /*8110*/  @!P0 NANOSLEEP.SYNCS 0x989680 ;  /* 0x009896800000895d */ /* 0x004fea0003900000 */
[----:B------:R-:W2:Y:S02]  /*8120*/  @!P0 SYNCS.PHASECHK.TRANS64 P0, [R0+URZ], R3 ;  /* 0x00000003000085a7 */ /* 0x000ea400080010ff */
[----:B--2---:R-:W-:Y:S05]  /*8130*/  @!P0 BRA `(.L_x_133) ;  /* 0xfffffffc00f08947 */ /* 0x004fea000383ffff */
[----:B------:R-:W-:Y:S05]  /*8140*/  BRA `(.L_x_134) ;  /* 0xffffffa0006c7947 */ /* 0x000fea000383ffff */
.L_x_39:
[----:B-1----:R1:W2:Y:S02]  /*8150*/  SYNCS.PHASECHK.TRANS64.TRYWAIT P0, [R0+URZ+0xd0], R5 ;  /* 0x0000d005000075a7 */ /* 0x0022a400080011ff */
[----:B--2---:R-:W-:Y:S05]  /*8160*/  @!P0 NANOSLEEP.SYNCS 0x989680 ;  /* 0x009896800000895d */ /* 0x004fea0003900000 */
[----:B------:R-:W2:Y:S02]  /*8170*/  @!P0 SYNCS.PHASECHK.TRANS64 P0, [R0+URZ+0xd0], R5 ;  /* 0x0000d005000085a7 */ /* 0x000ea400080010ff */
[----:B--2---:R-:W-:Y:S05]  /*8180*/  @!P0 BRA `(.L_x_39) ;  /* 0xfffffffc00f08947 */ /* 0x004fea000383ffff */
[----:B------:R-:W-:Y:S05]  /*8190*/  BRA `(.L_x_135) ;  /* 0xffffffa000c87947 */ /* 0x000fea000383ffff */
.L_x_40:
[----:B------:R-:W-:-:S07]  /*81a0*/  MOV R0, UR5 ;  /* 0x0000000500007c02 */ /* 0x000fce0008000f00 */
.L_x_136:
[----:B-1----:R1:W2:Y:S02]  /*81b0*/  SYNCS.PHASECHK.TRANS64.TRYWAIT P0, [R0+URZ+0x80], R5 ;  /* 0x00008005000075a7 */ /* 0x0022a400080011ff */
[----:B--2---:R-:W-:Y:S05]  /*81c0*/  @!P0 NANOSLEEP.SYNCS 0x989680 ;  /* 0x009896800000895d */ /* 0x004fea0003900000 */
[----:B------:R-:W2:Y:S02]  /*81d0*/  @!P0 SYNCS.PHASECHK.TRANS64 P0, [R0+URZ+0x80], R5 ;  /* 0x00008005000085a7 */ /* 0x000ea400080010ff */
[----:B--2---:R-:W-:Y:S05]  /*81e0*/  @!P0 BRA `(.L_x_136) ;  /* 0xfffffffc00f08947 */ /* 0x004fea000383ffff */
[----:B------:R-:W-:Y:S05]  /*81f0*/  BRA `(.L_x_137) ;  /* 0xffffffa000d87947 */ /* 0x000fea000383ffff */
.L_x_41:
[----:B-1----:R1:W2:Y:S02]  /*8200*/  SYNCS.PHASECHK.TRANS64.TRYWAIT P1, [R0+URZ+0x70], R5 ;  /* 0x00007005000075a7 */ /* 0x0022a400080211ff */
[----:B--2---:R-:W-:Y:S05]  /*8210*/  @!P1 NANOSLEEP.SYNCS 0x989680 ;  /* 0x009896800000995d */ /* 0x004fea0003900000 */
[----:B------:R-:W2:Y:S02]  /*8220*/  @!P1 SYNCS.PHASECHK.TRANS64 P1, [R0+URZ+0x70], R5 ;  /* 0x00007005000095a7 */ /* 0x000ea400080210ff */
[----:B--2---:R-:W-:Y:S05]  /*8230*/  @!P1 BRA `(.L_x_41) ;  /* 0xfffffffc00f09947 */ /* 0x004fea000383ffff */
[----:B------:R-:W-:Y:S05]  /*8240*/  BRA `(.L_x_138) ;  /* 0xffffffa400087947 */ /* 0x000fea000383ffff */
.L_x_44:
[----:B------:R-:W-:-:S07]  /*8250*/  MOV R0, UR5 ;  /* 0x0000000500007c02 */ /* 0x000fce0008000f00 */
.L_x_139:
[----:B-1----:R1:W2:Y:S02]  /*8260*/  SYNCS.PHASECHK.TRANS64.TRYWAIT P0, [R0+URZ+0x80], R3 ;  /* 0x00008003000075a7 */ /* 0x0022a400080011ff */
[----:B--2---:R-:W-:Y:S05]  /*8270*/  @!P0 NANOSLEEP.SYNCS 0x989680 ;  /* 0x009896800000895d */ /* 0x004fea0003900000 */
[----:B------:R-:W2:Y:S02]  /*8280*/  @!P0 SYNCS.PHASECHK.TRANS64 P0, [R0+URZ+0x80], R3 ;  /* 0x00008003000085a7 */ /* 0x000ea400080010ff */
[----:B--2---:R-:W-:Y:S05]  /*8290*/  @!P0 BRA `(.L_x_139) ;  /* 0xfffffffc00f08947 */ /* 0x004fea000383ffff */
[----:B------:R-:W-:Y:S05]  /*82a0*/  BRA `(.L_x_43) ;  /* 0xffffffa4005c7947 */ /* 0x000fea000383ffff */
.L_x_51:
[----:B-1----:R1:W2:Y:S02]  /*82b0*/  SYNCS.PHASECHK.TRANS64.TRYWAIT P1, [R0+URZ+0x70], R5 ;  /* 0x00007005000075a7 */ /* 0x0022a400080211ff */
[----:B--2---:R-:W-:Y:S05]  /*82c0*/  @!P1 NANOSLEEP.SYNCS 0x989680 ;  /* 0x009896800000995d */ /* 0x004fea0003900000 */
[----:B------:R-:W2:Y:S02]  /*82d0*/  @!P1 SYNCS.PHASECHK.TRANS64 P1, [R0+URZ+0x70], R5 ;  /* 0x00007005000095a7 */ /* 0x000ea400080210ff */
[----:B--2---:R-:W-:Y:S05]  /*82e0*/  @!P1 BRA `(.L_x_51) ;  /* 0xfffffffc00f09947 */ /* 0x004fea000383ffff */
[----:B------:R-:W-:Y:S05]  /*82f0*/  BRA `(.L_x_140) ;  /* 0xffffffa800cc7947 */ /* 0x000fea000383ffff */
.L_x_52:
[----:B------:R-:W-:-:S07]  /*8300*/  MOV R3, UR7 ;  /* 0x0000000700037c02 */ /* 0x000fce0008000f00 */
.L_x_141:
[----:B-1----:R1:W2:Y:S02]  /*8310*/  SYNCS.PHASECHK.TRANS64.TRYWAIT P0, [R3+URZ+0xb0], R0 ;  /* 0x0000b000030075a7 */ /* 0x0022a400080011ff */
[----:B--2---:R-:W-:Y:S05]  /*8320*/  @!P0 NANOSLEEP.SYNCS 0x989680 ;  /* 0x009896800000895d */ /* 0x004fea0003900000 */
[----:B------:R-:W2:Y:S02]  /*8330*/  @!P0 SYNCS.PHASECHK.TRANS64 P0, [R3+URZ+0xb0], R0 ;  /* 0x0000b000030085a7 */ /* 0x000ea400080010ff */
[----:B--2---:R-:W-:Y:S05]  /*8340*/  @!P0 BRA `(.L_x_141) ;  /* 0xfffffffc00f08947 */ /* 0x004fea000383ffff */
[----:B------:R-:W-:Y:S05]  /*8350*/  BRA `(.L_x_142) ;  /* 0xffffffac00047947 */ /* 0x000fea000383ffff */
.L_x_55:
[----:B------:R-:W-:Y:S07]  /*8360*/  MOV R0, UR6 ;  /* 0x0000000600007c02 */ /* 0x000fee0008000f00 */
.L_x_143:
[----:B-1----:R1:W2:Y:S02]  /*8370*/  SYNCS.PHASECHK.TRANS64.TRYWAIT P0, [R0+URZ], R3 ;  /* 0x00000003000075a7 */ /* 0x0022a400080011ff */
[----:B--2---:R-:W-:Y:S05]  /*8380*/  @!P0 NANOSLEEP.SYNCS 0x989680 ;  /* 0x009896800000895d */ /* 0x004fea0003900000 */
[----:B------:R-:W2:Y:S02]  /*8390*/  @!P0 SYNCS.PHASECHK.TRANS64 P0, [R0+URZ], R3 ;  /* 0x00000003000085a7 */ /* 0x000ea400080010ff */
[----:B--2---:R-:W-:Y:S05]  /*83a0*/  @!P0 BRA `(.L_x_143) ;  /* 0xfffffffc00f08947 */ /* 0x004fea000383ffff */
[----:B------:R-:W-:Y:S05]  /*83b0*/  BRA `(.L_x_54) ;  /* 0xffffffac00207947 */ /* 0x000fea000383ffff */
.L_x_58:
[----:B------:R-:W-:-:S07]  /*83c0*/  MOV R0, UR6 ;  /* 0x0000000600007c02 */ /* 0x000fce0008000f00 */
.L_x_144:
[----:B--2---:R2:W4:Y:S02]  /*83d0*/  SYNCS.PHASECHK.TRANS64.TRYWAIT P0, [R0+URZ], R3 ;  /* 0x00000003000075a7 */ /* 0x00452400080011ff */
[----:B----4-:R-:W-:Y:S05]  /*83e0*/  @!P0 NANOSLEEP.SYNCS 0x989680 ;  /* 0x009896800000895d */ /* 0x010fea0003900000 */
[----:B------:R-:W4:Y:S02]  /*83f0*/  @!P0 SYNCS.PHASECHK.TRANS64 P0, [R0+URZ], R3 ;  /* 0x00000003000085a7 */ /* 0x000f2400080010ff */
[----:B----4-:R-:W-:Y:S05]  /*8400*/  @!P0 BRA `(.L_x_144) ;  /* 0xfffffffc00f08947 */ /* 0x010fea000383ffff */
[----:B------:R-:W-:Y:S05]  /*8410*/  BRA `(.L_x_145) ;  /* 0xffffffac00fc7947 */ /* 0x000fea000383ffff */
.L_x_59:
[----:B------:R-:W-:-:S07]  /*8420*/  MOV R0, UR6 ;  /* 0x0000000600007c02 */ /* 0x000fce0008000f00 */
.L_x_146:
[----:B-1----:R1:W2:Y:S02]  /*8430*/  SYNCS.PHASECHK.TRANS64.TRYWAIT P0, [R0+URZ], R3 ;  /* 0x00000003000075a7 */ /* 0x0022a400080011ff */
[----:B--2---:R-:W-:Y:S05]  /*8440*/  @!P0 NANOSLEEP.SYNCS 0x989680 ;  /* 0x009896800000895d */ /* 0x004fea0003900000 */
[----:B------:R-:W2:Y:S02]  /*8450*/  @!P0 SYNCS.PHASECHK.TRANS64 P0, [R0+URZ], R3 ;  /* 0x00000003000085a7 */ /* 0x000ea400080010ff */
[----:B--2---:R-:W-:Y:S05]  /*8460*/  @!P0 BRA `(.L_x_146) ;  /* 0xfffffffc00f08947 */ /* 0x004fea000383ffff */
[----:B------:R-:W-:Y:S05]  /*8470*/  BRA `(.L_x_147) ;  /* 0xffffffb000087947 */ /* 0x000fea000383ffff */
.L_x_60:
[----:B------:R-:W-:-:S07]  /*8480*/  MOV R0, UR6 ;  /* 0x0000000600007c02 */ /* 0x000fce0008000f00 */
.L_x_148:
[----:B-1----:R1:W2:Y:S02]  /*8490*/  SYNCS.PHASECHK.TRANS64.TRYWAIT P0, [R0+URZ], R3 ;  /* 0x00000003000075a7 */ /* 0x0022a400080011ff */
[----:B--2---:R-:W-:Y:S05]  /*84a0*/  @!P0 NANOSLEEP.SYNCS 0x989680 ;  /* 0x009896800000895d */ /* 0x004fea0003900000 */
[----:B------:R-:W2:Y:S02]  /*84b0*/  @!P0 SYNCS.PHASECHK.TRANS64 P0, [R0+URZ], R3 ;  /* 0x00000003000085a7 */ /* 0x000ea400080010ff */
[----:B--2---:R-:W-:Y:S05]  /*84c0*/  @!P0 BRA `(.L_x_148) ;  /* 0xfffffffc00f08947 */ /* 0x004fea000383ffff */
[----:B------:R-:W-:Y:S05]  /*84d0*/  BRA `(.L_x_149) ;  /* 0xffffffb000147947 */ /* 0x000fea000383ffff */
.L_x_61:
[----:B------:R-:W-:-:S07]  /*84e0*/  MOV R0, UR7 ;  /* 0x0000000700007c02 */ /* 0x000fce0008000f00 */
.L_x_150:
[----:B-1----:R1:W2:Y:S02]  /*84f0*/  SYNCS.PHASECHK.TRANS64.TRYWAIT P0, [R0+URZ], R3 ;  /* 0x00000003000075a7 */ /* 0x0022a400080011ff */
[----:B--2---:R-:W-:Y:S05]  /*8500*/  @!P0 NANOSLEEP.SYNCS 0x989680 ;  /* 0x009896800000895d */ /* 0x004fea0003900000 */
[----:B------:R-:W2:Y:S02]  /*8510*/  @!P0 SYNCS.PHASECHK.TRANS64 P0, [R0+URZ], R3 ;  /* 0x00000003000085a7 */ /* 0x000ea400080010ff */
[----:B--2---:R-:W-:Y:S05]  /*8520*/  @!P0 BRA `(.L_x_150) ;  /* 0xfffffffc00f08947 */ /* 0x004fea000383ffff */
[----:B------:R-:W-:Y:S05]  /*8530*/  BRA `(.L_x_151) ;  /* 0xffffffb000207947 */ /* 0x000fea000383ffff */
.L_x_66:
[----:B--2---:R2:W3:Y:S02]  /*8540*/  SYNCS.PHASECHK.TRANS64.TRYWAIT P0, [R0+URZ+0x70], R3 ;  /* 0x00007003000075a7 */ /* 0x0044e400080011ff */
[----:B---3--:R-:W-:Y:S05]  /*8550*/  @!P0 NANOSLEEP.SYNCS 0x989680 ;  /* 0x009896800000895d */ /* 0x008fea0003900000 */
[----:B------:R-:W3:Y:S02]  /*8560*/  @!P0 SYNCS.PHASECHK.TRANS64 P0, [R0+URZ+0x70], R3 ;  /* 0x00007003000085a7 */ /* 0x000ee400080010ff */
[----:B---3--:R-:W-:Y:S05]  /*8570*/  @!P0 BRA `(.L_x_66) ;  /* 0xfffffffc00f08947 */ /* 0x008fea000383ffff */
[----:B------:R-:W-:Y:S05]  /*8580*/  BRA `(.L_x_152) ;  /* 0xffffffb4002c7947 */ /* 0x000fea000383ffff */
.L_x_69:
[----:B------:R-:W-:Y:S07]  /*8590*/  MOV R0, UR7 ;  /* 0x0000000700007c02 */ /* 0x000fee0008000f00 */
.L_x_153:
[----:B--2---:R2:W3:Y:S02]  /*85a0*/  SYNCS.PHASECHK.TRANS64.TRYWAIT P0, [R0+URZ+0x68], R3 ;  /* 0x00006803000075a7 */ /* 0x0044e400080011ff */
[----:B---3--:R-:W-:Y:S05]  /*85b0*/  @!P0 NANOSLEEP.SYNCS 0x989680 ;  /* 0x009896800000895d */ /* 0x008fea0003900000 */
[----:B------:R-:W3:Y:S02]  /*85c0*/  @!P0 SYNCS.PHASECHK.TRANS64 P0, [R0+URZ+0x68], R3 ;  /* 0x00006803000085a7 */ /* 0x000ee400080010ff */
[----:B---3--:R-:W-:Y:S05]  /*85d0*/  @!P0 BRA `(.L_x_153) ;  /* 0xfffffffc00f08947 */ /* 0x008fea000383ffff */
[----:B------:R-:W-:Y:S05]  /*85e0*/  BRA `(.L_x_68) ;  /* 0xffffffb8000c7947 */ /* 0x000fea000383ffff */
.L_x_72:
[----:B------:R-:W-:Y:S07]  /*85f0*/  MOV R3, UR7 ;  /* 0x0000000700037c02 */ /* 0x000fee0008000f00 */
.L_x_154:
[----:B-1----:R1:W2:Y:S02]  /*8600*/  SYNCS.PHASECHK.TRANS64.TRYWAIT P0, [R3+URZ+0x40], R12 ;  /* 0x0000400c030075a7 */ /* 0x0022a400080011ff */
[----:B--2---:R-:W-:Y:S05]  /*8610*/  @!P0 NANOSLEEP.SYNCS 0x989680 ;  /* 0x009896800000895d */ /* 0x004fea0003900000 */
[----:B------:R-:W2:Y:S02]  /*8620*/  @!P0 SYNCS.PHASECHK.TRANS64 P0, [R3+URZ+0x40], R12 ;  /* 0x0000400c030085a7 */ /* 0x000ea400080010ff */
[----:B--2---:R-:W-:Y:S05]  /*8630*/  @!P0 BRA `(.L_x_154) ;  /* 0xfffffffc00f08947 */ /* 0x004fea000383ffff */
[----:B------:R-:W-:Y:S05]  /*8640*/  BRA `(.L_x_155) ;  /* 0xffffffb800847947 */ /* 0x000fea000383ffff */
.L_x_73:
[----:B-1----:R-:W-:Y:S07]  /*8650*/  MOV R3, UR7 ;  /* 0x0000000700037c02 */ /* 0x002fee0008000f00 */
.L_x_156:
[----:B-1----:R1:W2:Y:S02]  /*8660*/  SYNCS.PHASECHK.TRANS64.TRYWAIT P0, [R3+URZ+0x48], R12 ;  /* 0x0000480c030075a7 */ /* 0x0022a400080011ff */
[----:B--2---:R-:W-:Y:S05]  /*8670*/  @!P0 NANOSLEEP.SYNCS 0x989680 ;  /* 0x009896800000895d */ /* 0x004fea0003900000 */
[----:B------:R-:W2:Y:S02]  /*8680*/  @!P0 SYNCS.PHASECHK.TRANS64 P0, [R3+URZ+0x48], R12 ;  /* 0x0000480c030085a7 */ /* 0x000ea400080010ff */
[----:B--2---:R-:W-:Y:S05]  /*8690*/  @!P0 BRA `(.L_x_156) ;  /* 0xfffffffc00f08947 */ /* 0x004fea000383ffff */
[----:B------:R-:W-:Y:S05]  /*86a0*/  BRA `(.L_x_157) ;  /* 0xffffffb800c07947 */ /* 0x000fea000383ffff */
.L_x_74:
[----:B-1----:R-:W-:Y:S07]  /*86b0*/  MOV R3, UR7 ;  /* 0x0000000700037c02 */ /* 0x002fee0008000f00 */
.L_x_158:
[----:B-1----:R1:W2:Y:S02]  /*86c0*/  SYNCS.PHASECHK.TRANS64.TRYWAIT P0, [R3+URZ+0x50], R12 ;  /* 0x0000500c030075a7 */ /* 0x0022a400080011ff */
[----:B--2---:R-:W-:Y:S05]  /*86d0*/  @!P0 NANOSLEEP.SYNCS 0x989680 ;  /* 0x009896800000895d */ /* 0x004fea0003900000 */
[----:B------:R-:W2:Y:S02]  /*86e0*/  @!P0 SYNCS.PHASECHK.TRANS64 P0, [R3+URZ+0x50], R12 ;  /* 0x0000500c030085a7 */ /* 0x000ea400080010ff */
[----:B--2---:R-:W-:Y:S05]  /*86f0*/  @!P0 BRA `(.L_x_158) ;  /* 0xfffffffc00f08947 */ /* 0x004fea000383ffff */
[----:B------:R-:W-:Y:S05]  /*8700*/  BRA `(.L_x_159) ;  /* 0xffffffbc00087947 */ /* 0x000fea000383ffff */
.L_x_75:
[----:B------:R-:W-:Y:S07]  /*8710*/  MOV R3, UR7 ;  /* 0x0000000700037c02 */ /* 0x000fee0008000f00 */
.L_x_160:
[----:B-1----:R1:W2:Y:S02]  /*8720*/  SYNCS.PHASECHK.TRANS64.TRYWAIT P0, [R3+URZ+0x58], R12 ;  /* 0x0000580c030075a7 */ /* 0x0022a400080011ff */
[----:B--2---:R-:W-:Y:S05]  /*8730*/  @!P0 NANOSLEEP.SYNCS 0x989680 ;  /* 0x009896800000895d */ /* 0x004fea0003900000 */
[----:B------:R-:W2:Y:S02]  /*8740*/  @!P0 SYNCS.PHASECHK.TRANS64 P0, [R3+URZ+0x58], R12 ;  /* 0x0000580c030085a7 */ /* 0x000ea400080010ff */
[----:B--2---:R-:W-:Y:S05]  /*8750*/  @!P0 BRA `(.L_x_160) ;  /* 0xfffffffc00f08947 */ /* 0x004fea000383ffff */
[----:B------:R-:W-:Y:S05]  /*8760*/  BRA `(.L_x_161) ;  /* 0xffffffbc00907947 */ /* 0x000fea000383ffff */
.L_x_77:
[----:B------:R-:W-:-:S07]  /*8770*/  MOV R0, UR7 ;  /* 0x0000000700007c02 */ /* 0x000fce0008000f00 */
.L_x_162:
[----:B-1----:R1:W3:Y:S02]  /*8780*/  SYNCS.PHASECHK.TRANS64.TRYWAIT P0, [R0+URZ+0x40], R3 ;  /* 0x00004003000075a7 */ /* 0x0022e400080011ff */
[----:B---3--:R-:W-:Y:S05]  /*8790*/  @!P0 NANOSLEEP.SYNCS 0x989680 ;  /* 0x009896800000895d */ /* 0x008fea0003900000 */
[----:B------:R-:W3:Y:S02]  /*87a0*/  @!P0 SYNCS.PHASECHK.TRANS64 P0, [R0+URZ+0x40], R3 ;  /* 0x00004003000085a7 */ /* 0x000ee400080010ff */
[----:B---3--:R-:W-:Y:S05]  /*87b0*/  @!P0 BRA `(.L_x_162) ;  /* 0xfffffffc00f08947 */ /* 0x008fea000383ffff */
[----:B------:R-:W-:Y:S05]  /*87c0*/  BRA `(.L_x_163) ;  /* 0xffffffc000007947 */ /* 0x000fea000383ffff */
.L_x_78:
[----:B-1----:R-:W-:-:S07]  /*87d0*/  MOV R0, UR7 ;  /* 0x0000000700007c02 */ /* 0x002fce0008000f00 */
.L_x_164:
[----:B-1----:R1:W3:Y:S02]  /*87e0*/  SYNCS.PHASECHK.TRANS64.TRYWAIT P0, [R0+URZ+0x48], R3 ;  /* 0x00004803000075a7 */ /* 0x0022e400080011ff */
[----:B---3--:R-:W-:Y:S05]  /*87f0*/  @!P0 NANOSLEEP.SYNCS 0x989680 ;  /* 0x009896800000895d */ /* 0x008fea0003900000 */
[----:B------:R-:W3:Y:S02]  /*8800*/  @!P0 SYNCS.PHASECHK.TRANS64 P0, [R0+URZ+0x48], R3 ;  /* 0x00004803000085a7 */ /* 0x000ee400080010ff */
[----:B---3--:R-:W-:Y:S05]  /*8810*/  @!P0 BRA `(.L_x_164) ;  /* 0xfffffffc00f08947 */ /* 0x008fea000383ffff */
[----:B------:R-:W-:Y:S05]  /*8820*/  BRA `(.L_x_165) ;  /* 0xffffffbc00f07947 */ /* 0x000fea000383ffff */
.L_x_79:
[----:B-1----:R-:W-:-:S07]  /*8830*/  MOV R0, UR7 ;  /* 0x0000000700007c02 */ /* 0x002fce0008000f00 */
.L_x_166:
[----:B-1----:R1:W3:Y:S02]  /*8840*/  SYNCS.PHASECHK.TRANS64.TRYWAIT P0, [R0+URZ+0x50], R3 ;  /* 0x00005003000075a7 */ /* 0x0022e400080011ff */
[----:B---3--:R-:W-:Y:S05]  /*8850*/  @!P0 NANOSLEEP.SYNCS 0x989680 ;  /* 0x009896800000895d */ /* 0x008fea0003900000 */
[----:B------:R-:W3:Y:S02]  /*8860*/  @!P0 SYNCS.PHASECHK.TRANS64 P0, [R0+URZ+0x50], R3 ;  /* 0x00005003000085a7 */ /* 0x000ee400080010ff */
[----:B---3--:R-:W-:Y:S05]  /*8870*/  @!P0 BRA `(.L_x_166) ;  /* 0xfffffffc00f08947 */ /* 0x008fea000383ffff */
[----:B------:R-:W-:Y:S05]  /*8880*/  BRA `(.L_x_167) ;  /* 0xffffffbc00e07947 */ /* 0x000fea000383ffff */
.L_x_81:
[----:B--2---:R2:W4:Y:S02]  /*8890*/  SYNCS.PHASECHK.TRANS64.TRYWAIT P0, [R0+URZ+0x70], R3 ;  /* 0x00007003000075a7 */ /* 0x00452400080011ff */
[----:B----4-:R-:W-:Y:S05]  /*88a0*/  @!P0 NANOSLEEP.SYNCS 0x989680 ;  /* 0x009896800000895d */ /* 0x010fea0003900000 */
[----:B------:R-:W4:Y:S02]  /*88b0*/  @!P0 SYNCS.PHASECHK.TRANS64 P0, [R0+URZ+0x70], R3 ;  /* 0x00007003000085a7 */ /* 0x000f2400080010ff */
[----:B----4-:R-:W-:Y:S05]  /*88c0*/  @!P0 BRA `(.L_x_81) ;  /* 0xfffffffc00f08947 */ /* 0x010fea000383ffff */
[----:B------:R-:W-:Y:S05]  /*88d0*/  BRA `(.L_x_168) ;  /* 0xffffffc000a87947 */ /* 0x000fea000383ffff */
.L_x_92:
[----:B-1----:R-:W-:Y:S04]  /*88e0*/  MOV R0, UR48 ;  /* 0x0000003000007c02 */ /* 0x002fe80008000f00 */
[----:B------:R1:W3:Y:S03]  /*88f0*/  SYNCS.PHASECHK.TRANS64.TRYWAIT P1, [R0+URZ+0x20], R5 ;  /* 0x00002005000075a7 */ /* 0x0002e600080211ff */
[----:B---3--:R-:W-:Y:S05]  /*8900*/  @!P1 NANOSLEEP.SYNCS 0x989680 ;  /* 0x009896800000995d */ /* 0x008fea0003900000 */
[----:B------:R-:W3:Y:S02]  /*8910*/  @!P1 SYNCS.PHASECHK.TRANS64 P1, [R0+URZ+0x20], R5 ;  /* 0x00002005000095a7 */ /* 0x000ee400080210ff */
[----:B---3--:R-:W-:Y:S05]  /*8920*/  @!P1 BRA `(.L_x_92) ;  /* 0xfffffffc00ec9947 */ /* 0x008fea000383ffff */
[----:B------:R-:W-:Y:S05]  /*8930*/  BRA `(.L_x_91) ;  /* 0xffffffcc00b47947 */ /* 0x000fea000383ffff */
.L_x_94:
[----:B-1----:R1:W4:Y:S02]  /*8940*/  SYNCS.PHASECHK.TRANS64.TRYWAIT P0, [R88+URZ+0x90], R3 ;  /* 0x00009003580075a7 */ /* 0x00232400080011ff */
[----:B----4-:R-:W-:Y:S05]  /*8950*/  @!P0 NANOSLEEP.SYNCS 0x989680 ;  /* 0x009896800000895d */ /* 0x010fea0003900000 */
[----:B------:R-:W4:Y:S02]  /*8960*/  @!P0 SYNCS.PHASECHK.TRANS64 P0, [R88+URZ+0x90], R3 ;  /* 0x00009003580085a7 */ /* 0x000f2400080010ff */
[----:B----4-:R-:W-:Y:S05]  /*8970*/  @!P0 BRA `(.L_x_94) ;  /* 0xfffffffc00f08947 */ /* 0x010fea000383ffff */
[----:B------:R-:W-:Y:S05]  /*8980*/  BRA `(.L_x_93) ;  /* 0xffffffcc00dc7947 */ /* 0x000fea000383ffff */
.L_x_103:
[----:B-1----:R1:W2:Y:S02]  /*8990*/  SYNCS.PHASECHK.TRANS64.TRYWAIT P0, [R3+URZ+0x20], R0 ;  /* 0x00002000030075a7 */ /* 0x0022a400080011ff */
[----:B--2---:R-:W-:Y:S05]  /*89a0*/  @!P0 NANOSLEEP.SYNCS 0x989680 ;  /* 0x009896800000895d */ /* 0x004fea0003900000 */
[----:B------:R-:W2:Y:S02]  /*89b0*/  @!P0 SYNCS.PHASECHK.TRANS64 P0, [R3+URZ+0x20], R0 ;  /* 0x00002000030085a7 */ /* 0x000ea400080010ff */
[----:B--2---:R-:W-:Y:S05]  /*89c0*/  @!P0 BRA `(.L_x_103) ;  /* 0xfffffffc00f08947 */ /* 0x004fea000383ffff */
[----:B------:R-:W-:Y:S05]  /*89d0*/  BRA `(.L_x_102) ;  /* 0xffffffd400f87947 */ /* 0x000fea000383ffff */
.L_x_111:
[----:B-1----:R1:W2:Y:S02]  /*89e0*/  SYNCS.PHASECHK.TRANS64.TRYWAIT P0, [R92+URZ+0x20], R5 ;  /* 0x000020055c0075a7 */ /* 0x0022a400080011ff */
[----:B--2---:R-:W-:Y:S05]  /*89f0*/  @!P0 NANOSLEEP.SYNCS 0x989680 ;  /* 0x009896800000895d */ /* 0x004fea0003900000 */
[----:B------:R-:W2:Y:S02]  /*8a00*/  @!P0 SYNCS.PHASECHK.TRANS64 P0, [R92+URZ+0x20], R5 ;  /* 0x000020055c0085a7 */ /* 0x000ea400080010ff */
[----:B--2---:R-:W-:Y:S05]  /*8a10*/  @!P0 BRA `(.L_x_111) ;  /* 0xfffffffc00f08947 */ /* 0x004fea000383ffff */
[----:B------:R-:W-:Y:S05]  /*8a20*/  BRA `(.L_x_110) ;  /* 0xffffffe000387947 */ /* 0x000fea000383ffff */
.L_x_119:
[----:B-1----:R1:W2:Y:S02]  /*8a30*/  SYNCS.PHASECHK.TRANS64.TRYWAIT P0, [R92+URZ+0x20], R5 ;  /* 0x000020055c0075a7 */ /* 0x0022a400080011ff */
[----:B--2---:R-:W-:Y:S05]  /*8a40*/  @!P0 NANOSLEEP.SYNCS 0x989680 ;  /* 0x009896800000895d */ /* 0x004fea0003900000 */
[----:B------:R-:W2:Y:S02]  /*8a50*/  @!P0 SYNCS.PHASECHK.TRANS64 P0, [R92+URZ+0x20], R5 ;  /* 0x000020055c0085a7 */ /* 0x000ea400080010ff */
[----:B--2---:R-:W-:Y:S05]  /*8a60*/  @!P0 BRA `(.L_x_119) ;  /* 0xfffffffc00f08947 */ /* 0x004fea000383ffff */
[----:B------:R-:W-:Y:S05]  /*8a70*/  BRA `(.L_x_118) ;  /* 0xffffffe800787947 */ /* 0x000fea000383ffff */
        .weak           $__internal_0_$__cuda_sm10x_tcgen05_guardrail_trap_col_being_dealloced_not_returned_by_alloc
        .type           $__internal_0_$__cuda_sm10x_tcgen05_guardrail_trap_col_being_dealloced_not_returned_by_alloc,@function
        .size           $__internal_0_$__cuda_sm10x_tcgen05_guardrail_trap_col_being_dealloced_not_returned_by_alloc,($__internal_1_$__cuda_sm10x_tcgen05_guardrail_trap_phase_invalid_during_alloc - $__internal_0_$__cuda_sm10x_tcgen05_guardrail_trap_col_being_dealloced_not_returned_by_alloc)
$__internal_0_$__cuda_sm10x_tcgen05_guardrail_trap_col_being_dealloced_not_returned_by_alloc:
[----:B------:R-:W-:Y:S05]  /*8a80*/  BPT.TRAP 0x1 ;  /* 0x000000040000795c */ /* 0x000fea0000300000 */
[----:B------:R-:W-:-:S04]  /*8a90*/  HFMA2 R3, -RZ, RZ, 0, 0 ;  /* 0x00000000ff037431 */ /* 0x000fc800000001ff */
[----:B------:R-:W-:Y:S05]  /*8aa0*/  RET.REL.NODEC R2 `(_ZN7cutlass13device_kernelINS_4gemm6kernel13GemmUniversalIN4cute5tupleIJiiiiEEENS1_10collective13CollectiveMmaINS1_35MainloopSm100TmaUmmaWarpSpecializedILi2ELi2ELi4ENS5_IJNS4_1CILi1EEESB_SB_EEEEENS5_IJNSA_ILi128EEENSA_ILi64EEENSA_ILi32EEEEEENS_10tfloat32_tENS5_IJlSB_lEEESI_SJ_NS4_8TiledMMAINS4_8MMA_AtomIJNS4_17SM100_MMA_TF32_SSISI_SI_fLi128ELi64ELNS4_4UMMA5MajorE0ELSO_0ELNSN_7ScaleInE0ELSP_0EEEEEENS4_6LayoutISC_NS5_IJNSA_ILi0EEEST_ST_EEEEENS5_IJNS4_10UnderscoreESW_SW_EEEEENS4_13SM90_TMA_LOADENS4_14ComposedLayoutINS4_7SwizzleILi3ELi4ELi3EEENS4_18smem_ptr_flag_bitsILi32EEENSS_INS5_IJNSA_ILi8EEESG_EEENS5_IJSG_SB_EEEEEEEvNS4_8identityESZ_S19_vS1A_EENS_8epilogue10collective18CollectiveEpilogueINS1C_23Sm100TmaWarpSpecializedILi4ELi2ELi16ELb1ELb0EEEJSH_NS5_IJNSS_ISE_SB_EENSS_INSA_ILi16EEESB_EEEEESI_SJ_SI_SJ_NS1C_6fusion15FusionCallbacksIS1G_NS1L_17LinearCombinationISI_fSI_fLNS_15FloatRoundStyleE2EEESH_S1K_JEEENS4_5SM1004TMEM4LOAD26SM100_TMEM_LOAD_32dp32b16xESZ_NS10_INS11_ILi2ELi4ELi3EEES14_NSS_INS5_IJS15_S1I_EEENS5_IJS1I_SB_EEEEEEENS4_39AutoVectorizingCopyWithAssumedAlignmentILi128EEENS4_14SM90_TMA_STOREES1Z_S21_S21_EEEvvEEEEvNT_6ParamsE) ;  /* 0xffffff7402547950 */ /* 0x000fea0003c3ffff */
        .weak           $__internal_1_$__cuda_sm10x_tcgen05_guardrail_trap_phase_invalid_during_alloc
        .type           $__internal_1_$__cuda_sm10x_tcgen05_guardrail_trap_phase_invalid_during_alloc,@function
        .size           $__internal_1_$__cuda_sm10x_tcgen05_guardrail_trap_phase_invalid_during_alloc,($__internal_2_$__cuda_sm10x_tcgen05_guardrail_trap_unallocated_columns_being_dealloced - $__internal_1_$__cuda_sm10x_tcgen05_guardrail_trap_phase_invalid_during_alloc)
$__internal_1_$__cuda_sm10x_tcgen05_guardrail_trap_phase_invalid_during_alloc:
[----:B------:R-:W-:Y:S05]  /*8ab0*/  BPT.TRAP 0x1 ;  /* 0x000000040000795c */ /* 0x000fea0000300000 */
[----:B------:R-:W-:-:S04]  /*8ac0*/  MOV R3, 0x0 ;  /* 0x0000000000037802 */ /* 0x000fc80000000f00 */
[----:B------:R-:W-:Y:S05]  /*8ad0*/  RET.REL.NODEC R2 `(_ZN7cutlass13device_kernelINS_4gemm6kernel13GemmUniversalIN4cute5tupleIJiiiiEEENS1_10collective13CollectiveMmaINS1_35MainloopSm100TmaUmmaWarpSpecializedILi2ELi2ELi4ENS5_IJNS4_1CILi1EEESB_SB_EEEEENS5_IJNSA_ILi128EEENSA_ILi64EEENSA_ILi32EEEEEENS_10tfloat32_tENS5_IJlSB_lEEESI_SJ_NS4_8TiledMMAINS4_8MMA_AtomIJNS4_17SM100_MMA_TF32_SSISI_SI_fLi128ELi64ELNS4_4UMMA5MajorE0ELSO_0ELNSN_7ScaleInE0ELSP_0EEEEEENS4_6LayoutISC_NS5_IJNSA_ILi0EEEST_ST_EEEEENS5_IJNS4_10UnderscoreESW_SW_EEEEENS4_13SM90_TMA_LOADENS4_14ComposedLayoutINS4_7SwizzleILi3ELi4ELi3EEENS4_18smem_ptr_flag_bitsILi32EEENSS_INS5_IJNSA_ILi8EEESG_EEENS5_IJSG_SB_EEEEEEEvNS4_8identityESZ_S19_vS1A_EENS_8epilogue10collective18CollectiveEpilogueINS1C_23Sm100TmaWarpSpecializedILi4ELi2ELi16ELb1ELb0EEEJSH_NS5_IJNSS_ISE_SB_EENSS_INSA_ILi16EEESB_EEEEESI_SJ_SI_SJ_NS1C_6fusion15FusionCallbacksIS1G_NS1L_17LinearCombinationISI_fSI_fLNS_15FloatRoundStyleE2EEESH_S1K_JEEENS4_5SM1004TMEM4LOAD26SM100_TMEM_LOAD_32dp32b16xESZ_NS10_INS11_ILi2ELi4ELi3EEES14_NSS_INS5_IJS15_S1I_EEENS5_IJS1I_SB_EEEEEEENS4_39AutoVectorizingCopyWithAssumedAlignmentILi128EEENS4_14SM90_TMA_STOREES1Z_S21_S21_EEEvvEEEEvNT_6ParamsE) ;  /* 0xffffff7402487950 */ /* 0x000fea0003c3ffff */
        .weak           $__internal_2_$__cuda_sm10x_tcgen05_guardrail_trap_unallocated_columns_being_dealloced
        .type           $__internal_2_$__cuda_sm10x_tcgen05_guardrail_trap_unallocated_columns_being_dealloced,@function
        .size           $__internal_2_$__cuda_sm10x_tcgen05_guardrail_trap_unallocated_columns_being_dealloced,(.L_x_170 - $__internal_2_$__cuda_sm10x_tcgen05_guardrail_trap_unallocated_columns_being_dealloced)
$__internal_2_$__cuda_sm10x_tcgen05_guardrail_trap_unallocated_columns_being_dealloced:
[----:B------:R-:W-:Y:S05]  /*8ae0*/  BPT.TRAP 0x1 ;  /* 0x000000040000795c */ /* 0x000fea0000300000 */
[----:B------:R-:W-:-:S04]  /*8af0*/  HFMA2 R3, -RZ, RZ, 0, 0 ;  /* 0x00000000ff037431 */ /* 0x000fc800000001ff */
[----:B------:R-:W-:Y:S05]  /*8b00*/  RET.REL.NODEC R2 `(_ZN7cutlass13device_kernelINS_4gemm6kernel13GemmUniversalIN4cute5tupleIJiiiiEEENS1_10collective13CollectiveMmaINS1_35MainloopSm100TmaUmmaWarpSpecializedILi2ELi2ELi4ENS5_IJNS4_1CILi1EEESB_SB_EEEEENS5_IJNSA_ILi128EEENSA_ILi64EEENSA_ILi32EEEEEENS_10tfloat32_tENS5_IJlSB_lEEESI_SJ_NS4_8TiledMMAINS4_8MMA_AtomIJNS4_17SM100_MMA_TF32_SSISI_SI_fLi128ELi64ELNS4_4UMMA5MajorE0ELSO_0ELNSN_7ScaleInE0ELSP_0EEEEEENS4_6LayoutISC_NS5_IJNSA_ILi0EEEST_ST_EEEEENS5_IJNS4_10UnderscoreESW_SW_EEEEENS4_13SM90_TMA_LOADENS4_14ComposedLayoutINS4_7SwizzleILi3ELi4ELi3EEENS4_18smem_ptr_flag_bitsILi32EEENSS_INS5_IJNSA_ILi8EEESG_EEENS5_IJSG_SB_EEEEEEEvNS4_8identityESZ_S19_vS1A_EENS_8epilogue10collective18CollectiveEpilogueINS1C_23Sm100TmaWarpSpecializedILi4ELi2ELi16ELb1ELb0EEEJSH_NS5_IJNSS_ISE_SB_EENSS_INSA_ILi16EEESB_EEEEESI_SJ_SI_SJ_NS1C_6fusion15FusionCallbacksIS1G_NS1L_17LinearCombinationISI_fSI_fLNS_15FloatRoundStyleE2EEESH_S1K_JEEENS4_5SM1004TMEM4LOAD26SM100_TMEM_LOAD_32dp32b16xESZ_NS10_INS11_ILi2ELi4ELi3EEES14_NSS_INS5_IJS15_S1I_EEENS5_IJS1I_SB_EEEEEEENS4_39AutoVectorizingCopyWithAssumedAlignmentILi128EEENS4_14SM90_TMA_STOREES1Z_S21_S21_EEEvvEEEEvNT_6ParamsE) ;  /* 0xffffff74023c7950 */ /* 0x000fea0003c3ffff */
.L_x_169:
[----:B------:R-:W-:-:S00]  /*8b10*/  BRA `(.L_x_169) ;  /* 0xfffffffc00fc7947 */ /* 0x000fc0000383ffff */
[----:B------:R-:W-:-:S00]  /*8b20*/  NOP ;  /* 0x0000000000007918 */ /* 0x000fc00000000000 */
        /* <DEDUP_REMOVED lines=13> */
.L_x_170:


//--------------------- .nv.global.init           --------------------------
	.section	.nv.global.init,"aw",@progbits
.nv.global.init:
	.type		$str$27,@object
	.size		$str$27,($str$28 - $str$27)
$str$27:
        /*0000*/ 	.byte	0x28, 0x61, 0x64, 0x64, 0x72, 0x65, 0x73, 0x73, 0x20, 0x26, 0x20, 0x6d, 0x61, 0x73, 0x6b, 0x29
        /*0010*/ 	.byte	0x20, 0x3d, 0x3d, 0x20, 0x30, 0x00
	.type		$str$28,@object
	.size		$str$28,($str$26 - $str$28)
$str$28:
        /*0016*/ 	.byte	0x2f, 0x74, 0x6d, 0x70, 0x2f, 0x63, 0x75, 0x74, 0x6c, 0x61, 0x73, 0x73, 0x5f, 0x73, 0x77, 0x65
        /*0026*/ 	.byte	0x65, 0x70, 0x5f, 0x73, 0x72, 0x63, 0x2f, 0x69, 0x6e, 0x63, 0x6c, 0x75, 0x64, 0x65, 0x2f, 0x63
        /*0036*/ 	.byte	0x75, 0x74, 0x65, 0x2f, 0x70, 0x6f, 0x69, 0x6e, 0x74, 0x65, 0x72, 0x5f, 0x66, 0x6c, 0x61, 0x67
        /*0046*/ 	.byte	0x67, 0x65, 0x64, 0x2e, 0x68, 0x70, 0x70, 0x00
	.type		$str$26,@object
	.size		$str$26,($str$25 - $str$26)
$str$26:
        /*004e*/ 	.byte	0x2f, 0x74, 0x6d, 0x70, 0x2f, 0x63, 0x75, 0x74, 0x6c, 0x61, 0x73, 0x73, 0x5f, 0x73, 0x77, 0x65
        /*005e*/ 	.byte	0x65, 0x70, 0x5f, 0x73, 0x72, 0x63, 0x2f, 0x69, 0x6e, 0x63, 0x6c, 0x75, 0x64, 0x65, 0x2f, 0x63
        /*006e*/ 	.byte	0x75, 0x74, 0x65, 0x2f, 0x61, 0x74, 0x6f, 0x6d, 0x2f, 0x63, 0x6f, 0x70, 0x79, 0x5f, 0x74, 0x72
        /*007e*/ 	.byte	0x61, 0x69, 0x74, 0x73, 0x5f, 0x73, 0x6d, 0x31, 0x30, 0x30, 0x2e, 0x68, 0x70, 0x70, 0x00
	.type		$str$25,@object
	.size		$str$25,(__unnamed_1 - $str$25)
$str$25:
        /*008d*/ 	.byte	0x28, 0x28, 0x75, 0x69, 0x6e, 0x74, 0x33, 0x32, 0x5f, 0x74, 0x28, 0x74, 0x68, 0x72, 0x65, 0x61
        /*009d*/ 	.byte	0x64, 0x49, 0x64, 0x78, 0x2e, 0x78, 0x29, 0x20, 0x2f, 0x20, 0x33, 0x32, 0x29, 0x20, 0x25, 0x20
        /*00ad*/ 	.byte	0x34, 0x29, 0x20, 0x3d, 0x3d, 0x20, 0x28, 0x28, 0x28, 0x74, 0x6d, 0x65, 0x6d, 0x5f, 0x61, 0x64
        /*00bd*/ 	.byte	0x64, 0x72, 0x20, 0x3e, 0x3e, 0x20, 0x31, 0x36, 0x29, 0x20, 0x2f, 0x20, 0x33, 0x32, 0x29, 0x20
        /*00cd*/ 	.byte	0x25, 0x20, 0x34, 0x29, 0x00
	.type		__unnamed_1,@object
	.size		__unnamed_1,(__unnamed_2 - __unnamed_1)
__unnamed_1:
        /*00d2*/ 	.byte	0x61, 0x75, 0x74, 0x6f, 0x20, 0x63, 0x75, 0x74, 0x65, 0x3a, 0x3a, 0x61, 0x73, 0x5f, 0x70, 0x6f
        /* <DEDUP_REMOVED lines=24> */
        /*0262*/ 	.byte	0x32, 0x30, 0x34, 0x38, 0x3e, 0x3e, 0x3e, 0x3e, 0x5d, 0x00
	.type		__unnamed_2,@object
	.size		__unnamed_2,(.L_2 - __unnamed_2)
__unnamed_2:
        /* <DEDUP_REMOVED lines=42> */
        /*050c*/ 	.byte	0x3e, 0x5d, 0x00
.L_2:


//--------------------- .nv.shared._ZN7cutlass13device_kernelINS_4gemm6kernel13GemmUniversalIN4cute5tupleIJiiiiEEENS1_10collective13CollectiveMmaINS1_35MainloopSm100TmaUmmaWarpSpecializedILi2ELi2ELi4ENS5_IJNS4_1CILi1EEESB_SB_EEEEENS5_IJNSA_ILi128EEENSA_ILi64EEENSA_ILi32EEEEEENS_10tfloat32_tENS5_IJlSB_lEEESI_SJ_NS4_8TiledMMAINS4_8MMA_AtomIJNS4_17SM100_MMA_TF32_SSISI_SI_fLi128ELi64ELNS4_4UMMA5MajorE0ELSO_0ELNSN_7ScaleInE0ELSP_0EEEEEENS4_6LayoutISC_NS5_IJNSA_ILi0EEEST_ST_EEEEENS5_IJNS4_10UnderscoreESW_SW_EEEEENS4_13SM90_TMA_LOADENS4_14ComposedLayoutINS4_7SwizzleILi3ELi4ELi3EEENS4_18smem_ptr_flag_bitsILi32EEENSS_INS5_IJNSA_ILi8EEESG_EEENS5_IJSG_SB_EEEEEEEvNS4_8identityESZ_S19_vS1A_EENS_8epilogue10collective18CollectiveEpilogueINS1C_23Sm100TmaWarpSpecializedILi4ELi2ELi16ELb1ELb0EEEJSH_NS5_IJNSS_ISE_SB_EENSS_INSA_ILi16EEESB_EEEEESI_SJ_SI_SJ_NS1C_6fusion15FusionCallbacksIS1G_NS1L_17LinearCombinationISI_fSI_fLNS_15FloatRoundStyleE2EEESH_S1K_JEEENS4_5SM1004TMEM4LOAD26SM100_TMEM_LOAD_32dp32b16xESZ_NS10_INS11_ILi2ELi4ELi3EEES14_NSS_INS5_IJS15_S1I_EEENS5_IJS1I_SB_EEEEEEENS4_39AutoVectorizingCopyWithAssumedAlignmentILi128EEENS4_14SM90_TMA_STOREES1Z_S21_S21_EEEvvEEEEvNT_6ParamsE --------------------------
	.section	.nv.shared._ZN7cutlass13device_kernelINS_4gemm6kernel13GemmUniversalIN4cute5tupleIJiiiiEEENS1_10collective13CollectiveMmaINS1_35MainloopSm100TmaUmmaWarpSpecializedILi2ELi2ELi4ENS5_IJNS4_1CILi1EEESB_SB_EEEEENS5_IJNSA_ILi128EEENSA_ILi64EEENSA_ILi32EEEEEENS_10tfloat32_tENS5_IJlSB_lEEESI_SJ_NS4_8TiledMMAINS4_8MMA_AtomIJNS4_17SM100_MMA_TF32_SSISI_SI_fLi128ELi64ELNS4_4UMMA5MajorE0ELSO_0ELNSN_7ScaleInE0ELSP_0EEEEEENS4_6LayoutISC_NS5_IJNSA_ILi0EEEST_ST_EEEEENS5_IJNS4_10UnderscoreESW_SW_EEEEENS4_13SM90_TMA_LOADENS4_14ComposedLayoutINS4_7SwizzleILi3ELi4ELi3EEENS4_18smem_ptr_flag_bitsILi32EEENSS_INS5_IJNSA_ILi8EEESG_EEENS5_IJSG_SB_EEEEEEEvNS4_8identityESZ_S19_vS1A_EENS_8epilogue10collective18CollectiveEpilogueINS1C_23Sm100TmaWarpSpecializedILi4ELi2ELi16ELb1ELb0EEEJSH_NS5_IJNSS_ISE_SB_EENSS_INSA_ILi16EEESB_EEEEESI_SJ_SI_SJ_NS1C_6fusion15FusionCallbacksIS1G_NS1L_17LinearCombinationISI_fSI_fLNS_15FloatRoundStyleE2EEESH_S1K_JEEENS4_5SM1004TMEM4LOAD26SM100_TMEM_LOAD_32dp32b16xESZ_NS10_INS11_ILi2ELi4ELi3EEES14_NSS_INS5_IJS15_S1I_EEENS5_IJS1I_SB_EEEEEEENS4_39AutoVectorizingCopyWithAssumedAlignmentILi128EEENS4_14SM90_TMA_STOREES1Z_S21_S21_EEEvvEEEEvNT_6ParamsE,"aw",@nobits
	.sectionflags	@""
	.align	16
	.zero		1024


//--------------------- .nv.shared.reserved.0     --------------------------
	.section	.nv.shared.reserved.0,"aw",@nobits
	.weak		__nv_reservedSMEM_offset_0_alias
	.size		__nv_reservedSMEM_offset_0_alias, 0, 64
	.other		__nv_reservedSMEM_offset_0_alias,@"STO_CUDA_RESERVED_SHARED STV_DEFAULT"
__nv_reservedSMEM_offset_0_alias:
	.zero		0
.nv.shared.reserved.0:
	.zero		64
	.weak		__nv_reservedSMEM_tcgen05_partition
	.type		__nv_reservedSMEM_tcgen05_partition,@object
	.size		__nv_reservedSMEM_tcgen05_partition,(.L_0 - __nv_reservedSMEM_tcgen05_partition)
__nv_reservedSMEM_tcgen05_partition:
	.zero		32
.L_0:


//--------------------- .nv.global                --------------------------
	.section	.nv.global,"aw",@nobits
.nv.global:
	.type		_ZN40_INTERNAL_ec9e3b9e_4_k_cu_171e32f4_165234cute1_E,@object
	.size		_ZN40_INTERNAL_ec9e3b9e_4_k_cu_171e32f4_165234cute1_E,(_ZN40_INTERNAL_ec9e3b9e_4_k_cu_171e32f4_165234cuda3std3__45__cpo6cbeginE - _ZN40_INTERNAL_ec9e3b9e_4_k_cu_171e32f4_165234cute1_E)
_ZN40_INTERNAL_ec9e3b9e_4_k_cu_171e32f4_165234cute1_E:
	.zero		1
	.type		_ZN40_INTERNAL_ec9e3b9e_4_k_cu_171e32f4_165234cuda3std3__45__cpo6cbeginE,@object
	.size		_ZN40_INTERNAL_ec9e3b9e_4_k_cu_171e32f4_165234cuda3std3__45__cpo6cbeginE,(_ZN40_INTERNAL_ec9e3b9e_4_k_cu_171e32f4_165234cuda3std3__48in_placeE - _ZN40_INTERNAL_ec9e3b9e_4_k_cu_171e32f4_165234cuda3std3__45__cpo6cbeginE)
_ZN40_INTERNAL_ec9e3b9e_4_k_cu_171e32f4_165234cuda3std3__45__cpo6cbeginE:
	.zero		1
	.type		_ZN40_INTERNAL_ec9e3b9e_4_k_cu_171e32f4_165234cuda3std3__48in_placeE,@object
	.size		_ZN40_INTERNAL_ec9e3b9e_4_k_cu_171e32f4_165234cuda3std3__48in_placeE,(_ZN40_INTERNAL_ec9e3b9e_4_k_cu_171e32f4_165234cuda3std6ranges3__45__cpo9iter_moveE - _ZN40_INTERNAL_ec9e3b9e_4_k_cu_171e32f4_165234cuda3std3__48in_placeE)
_ZN40_INTERNAL_ec9e3b9e_4_k_cu_171e32f4_165234cuda3std3__48in_placeE:
	.zero		1
	.type		_ZN40_INTERNAL_ec9e3b9e_4_k_cu_171e32f4_165234cuda3std6ranges3__45__cpo9iter_moveE,@object
	.size		_ZN40_INTERNAL_ec9e3b9e_4_k_cu_171e32f4_165234cuda3std6ranges3__45__cpo9iter_moveE,(_ZN40_INTERNAL_ec9e3b9e_4_k_cu_171e32f4_165234cuda3std3__45__cpo5beginE - _ZN40_INTERNAL_ec9e3b9e_4_k_cu_171e32f4_165234cuda3std6ranges3__45__cpo9iter_moveE)
_ZN40_INTERNAL_ec9e3b9e_4_k_cu_171e32f4_165234cuda3std6ranges3__45__cpo9iter_moveE:
	.zero		1
	.type		_ZN40_INTERNAL_ec9e3b9e_4_k_cu_171e32f4_165234cuda3std3__45__cpo5beginE,@object
	.size		_ZN40_INTERNAL_ec9e3b9e_4_k_cu_171e32f4_165234cuda3std3__45__cpo5beginE,(_ZN40_INTERNAL_ec9e3b9e_4_k_cu_171e32f4_165234cuda3std3__442_GLOBAL__N__ec9e3b9e_4_k_cu_171e32f4_165236ignoreE - _ZN40_INTERNAL_ec9e3b9e_4_k_cu_171e32f4_165234cuda3std3__45__cpo5beginE)
_ZN40_INTERNAL_ec9e3b9e_4_k_cu_171e32f4_165234cuda3std3__45__cpo5beginE:
	.zero		1
	.type		_ZN40_INTERNAL_ec9e3b9e_4_k_cu_171e32f4_165234cuda3std3__442_GLOBAL__N__ec9e3b9e_4_k_cu_171e32f4_165236ignoreE,@object
	.size		_ZN40_INTERNAL_ec9e3b9e_4_k_cu_171e32f4_165234cuda3std3__442_GLOBAL__N__ec9e3b9e_4_k_cu_171e32f4_165236ignoreE,(_ZN40_INTERNAL_ec9e3b9e_4_k_cu_171e32f4_165234cute7productE - _ZN40_INTERNAL_ec9e3b9e_4_k_cu_171e32f4_165234cuda3std3__442_GLOBAL__N__ec9e3b9e_4_k_cu_171e32f4_165236ignoreE)
_ZN40_INTERNAL_ec9e3b9e_4_k_cu_171e32f4_165234cuda3std3__442_GLOBAL__N__ec9e3b9e_4_k_cu_171e32f4_165236ignoreE:
	.zero		1
	.type		_ZN40_INTERNAL_ec9e3b9e_4_k_cu_171e32f4_165234cute7productE,@object
	.size		_ZN40_INTERNAL_ec9e3b9e_4_k_cu_171e32f4_165234cute7productE,(_ZN40_INTERNAL_ec9e3b9e_4_k_cu_171e32f4_165234cuda3std3__45__cpo3endE - _ZN40_INTERNAL_ec9e3b9e_4_k_cu_171e32f4_165234cute7productE)
_ZN40_INTERNAL_ec9e3b9e_4_k_cu_171e32f4_165234cute7productE:
	.zero		1
	.type		_ZN40_INTERNAL_ec9e3b9e_4_k_cu_171e32f4_165234cuda3std3__45__cpo3endE,@object
	.size		_ZN40_INTERNAL_ec9e3b9e_4_k_cu_171e32f4_165234cuda3std3__45__cpo3endE,(_ZN40_INTERNAL_ec9e3b9e_4_k_cu_171e32f4_165234cuda3std3__419piecewise_constructE - _ZN40_INTERNAL_ec9e3b9e_4_k_cu_171e32f4_165234cuda3std3__45__cpo3endE)
_ZN40_INTERNAL_ec9e3b9e_4_k_cu_171e32f4_165234cuda3std3__45__cpo3endE:
	.zero		1
	.type		_ZN40_INTERNAL_ec9e3b9e_4_k_cu_171e32f4_165234cuda3std3__419piecewise_constructE,@object
	.size		_ZN40_INTERNAL_ec9e3b9e_4_k_cu_171e32f4_165234cuda3std3__419piecewise_constructE,(_ZN40_INTERNAL_ec9e3b9e_4_k_cu_171e32f4_165234cuda3std3__45__cpo4cendE - _ZN40_INTERNAL_ec9e3b9e_4_k_cu_171e32f4_165234cuda3std3__419piecewise_constructE)
_ZN40_INTERNAL_ec9e3b9e_4_k_cu_171e32f4_165234cuda3std3__419piecewise_constructE:
	.zero		1
	.type		_ZN40_INTERNAL_ec9e3b9e_4_k_cu_171e32f4_165234cuda3std3__45__cpo4cendE,@object
	.size		_ZN40_INTERNAL_ec9e3b9e_4_k_cu_171e32f4_165234cuda3std3__45__cpo4cendE,(_ZN40_INTERNAL_ec9e3b9e_4_k_cu_171e32f4_165234cuda3std6ranges3__45__cpo4swapE - _ZN40_INTERNAL_ec9e3b9e_4_k_cu_171e32f4_165234cuda3std3__45__cpo4cendE)
_ZN40_INTERNAL_ec9e3b9e_4_k_cu_171e32f4_165234cuda3std3__45__cpo4cendE:
	.zero		1
	.type		_ZN40_INTERNAL_ec9e3b9e_4_k_cu_171e32f4_165234cuda3std6ranges3__45__cpo4swapE,@object
	.size		_ZN40_INTERNAL_ec9e3b9e_4_k_cu_171e32f4_165234cuda3std6ranges3__45__cpo4swapE,(.L_10 - _ZN40_INTERNAL_ec9e3b9e_4_k_cu_171e32f4_165234cuda3std6ranges3__45__cpo4swapE)
_ZN40_INTERNAL_ec9e3b9e_4_k_cu_171e32f4_165234cuda3std6ranges3__45__cpo4swapE:
	.zero		1
.L_10:


//--------------------- .nv.constant0._ZN7cutlass13device_kernelINS_4gemm6kernel13GemmUniversalIN4cute5tupleIJiiiiEEENS1_10collective13CollectiveMmaINS1_35MainloopSm100TmaUmmaWarpSpecializedILi2ELi2ELi4ENS5_IJNS4_1CILi1EEESB_SB_EEEEENS5_IJNSA_ILi128EEENSA_ILi64EEENSA_ILi32EEEEEENS_10tfloat32_tENS5_IJlSB_lEEESI_SJ_NS4_8TiledMMAINS4_8MMA_AtomIJNS4_17SM100_MMA_TF32_SSISI_SI_fLi128ELi64ELNS4_4UMMA5MajorE0ELSO_0ELNSN_7ScaleInE0ELSP_0EEEEEENS4_6LayoutISC_NS5_IJNSA_ILi0EEEST_ST_EEEEENS5_IJNS4_10UnderscoreESW_SW_EEEEENS4_13SM90_TMA_LOADENS4_14ComposedLayoutINS4_7SwizzleILi3ELi4ELi3EEENS4_18smem_ptr_flag_bitsILi32EEENSS_INS5_IJNSA_ILi8EEESG_EEENS5_IJSG_SB_EEEEEEEvNS4_8identityESZ_S19_vS1A_EENS_8epilogue10collective18CollectiveEpilogueINS1C_23Sm100TmaWarpSpecializedILi4ELi2ELi16ELb1ELb0EEEJSH_NS5_IJNSS_ISE_SB_EENSS_INSA_ILi16EEESB_EEEEESI_SJ_SI_SJ_NS1C_6fusion15FusionCallbacksIS1G_NS1L_17LinearCombinationISI_fSI_fLNS_15FloatRoundStyleE2EEESH_S1K_JEEENS4_5SM1004TMEM4LOAD26SM100_TMEM_LOAD_32dp32b16xESZ_NS10_INS11_ILi2ELi4ELi3EEES14_NSS_INS5_IJS15_S1I_EEENS5_IJS1I_SB_EEEEEEENS4_39AutoVectorizingCopyWithAssumedAlignmentILi128EEENS4_14SM90_TMA_STOREES1Z_S21_S21_EEEvvEEEEvNT_6ParamsE --------------------------
	.section	.nv.constant0._ZN7cutlass13device_kernelINS_4gemm6kernel13GemmUniversalIN4cute5tupleIJiiiiEEENS1_10collective13CollectiveMmaINS1_35MainloopSm100TmaUmmaWarpSpecializedILi2ELi2ELi4ENS5_IJNS4_1CILi1EEESB_SB_EEEEENS5_IJNSA_ILi128EEENSA_ILi64EEENSA_ILi32EEEEEENS_10tfloat32_tENS5_IJlSB_lEEESI_SJ_NS4_8TiledMMAINS4_8MMA_AtomIJNS4_17SM100_MMA_TF32_SSISI_SI_fLi128ELi64ELNS4_4UMMA5MajorE0ELSO_0ELNSN_7ScaleInE0ELSP_0EEEEEENS4_6LayoutISC_NS5_IJNSA_ILi0EEEST_ST_EEEEENS5_IJNS4_10UnderscoreESW_SW_EEEEENS4_13SM90_TMA_LOADENS4_14ComposedLayoutINS4_7SwizzleILi3ELi4ELi3EEENS4_18smem_ptr_flag_bitsILi32EEENSS_INS5_IJNSA_ILi8EEESG_EEENS5_IJSG_SB_EEEEEEEvNS4_8identityESZ_S19_vS1A_EENS_8epilogue10collective18CollectiveEpilogueINS1C_23Sm100TmaWarpSpecializedILi4ELi2ELi16ELb1ELb0EEEJSH_NS5_IJNSS_ISE_SB_EENSS_INSA_ILi16EEESB_EEEEESI_SJ_SI_SJ_NS1C_6fusion15FusionCallbacksIS1G_NS1L_17LinearCombinationISI_fSI_fLNS_15FloatRoundStyleE2EEESH_S1K_JEEENS4_5SM1004TMEM4LOAD26SM100_TMEM_LOAD_32dp32b16xESZ_NS10_INS11_ILi2ELi4ELi3EEES14_NSS_INS5_IJS15_S1I_EEENS5_IJS1I_SB_EEEEEEENS4_39AutoVectorizingCopyWithAssumedAlignmentILi128EEENS4_14SM90_TMA_STOREES1Z_S21_S21_EEEvvEEEEvNT_6ParamsE,"a",@progbits
	.sectionflags	@""
	.align	4
.nv.constant0._ZN7cutlass13device_kernelINS_4gemm6kernel13GemmUniversalIN4cute5tupleIJiiiiEEENS1_10collective13CollectiveMmaINS1_35MainloopSm100TmaUmmaWarpSpecializedILi2ELi2ELi4ENS5_IJNS4_1CILi1EEESB_SB_EEEEENS5_IJNSA_ILi128EEENSA_ILi64EEENSA_ILi32EEEEEENS_10tfloat32_tENS5_IJlSB_lEEESI_SJ_NS4_8TiledMMAINS4_8MMA_AtomIJNS4_17SM100_MMA_TF32_SSISI_SI_fLi128ELi64ELNS4_4UMMA5MajorE0ELSO_0ELNSN_7ScaleInE0ELSP_0EEEEEENS4_6LayoutISC_NS5_IJNSA_ILi0EEEST_ST_EEEEENS5_IJNS4_10UnderscoreESW_SW_EEEEENS4_13SM90_TMA_LOADENS4_14ComposedLayoutINS4_7SwizzleILi3ELi4ELi3EEENS4_18smem_ptr_flag_bitsILi32EEENSS_INS5_IJNSA_ILi8EEESG_EEENS5_IJSG_SB_EEEEEEEvNS4_8identityESZ_S19_vS1A_EENS_8epilogue10collective18CollectiveEpilogueINS1C_23Sm100TmaWarpSpecializedILi4ELi2ELi16ELb1ELb0EEEJSH_NS5_IJNSS_ISE_SB_EENSS_INSA_ILi16EEESB_EEEEESI_SJ_SI_SJ_NS1C_6fusion15FusionCallbacksIS1G_NS1L_17LinearCombinationISI_fSI_fLNS_15FloatRoundStyleE2EEESH_S1K_JEEENS4_5SM1004TMEM4LOAD26SM100_TMEM_LOAD_32dp32b16xESZ_NS10_INS11_ILi2ELi4ELi3EEES14_NSS_INS5_IJS15_S1I_EEENS5_IJS1I_SB_EEEEEEENS4_39AutoVectorizingCopyWithAssumedAlignmentILi128EEENS4_14SM90_TMA_STOREES1Z_S21_S21_EEEvvEEEEvNT_6ParamsE:
	.zero		2944


//--------------------- SYMBOLS --------------------------

	.type		.nv.reservedSmem.offset0,@object
	.size		.nv.reservedSmem.offset0,0x4
	.type		.nv.reservedSmem.cap,@object
	.size		.nv.reservedSmem.cap,0x4
	.type		__assertfail,@function
